//
// Generated by NVIDIA NVVM Compiler
//
// Compiler Build ID: CL-36424714
// Cuda compilation tools, release 13.0, V13.0.88
// Based on NVVM 20.0.0
//

.version 9.0
.target sm_100
.address_size 64

	// .globl	_Z15insidealgorithmPdPKdS1_iid
.const .align 4 .u32 S;
.const .align 4 .u32 F = 1;
.const .align 4 .u32 L = 2;
.const .align 8 .f64 r1logprob = 0dBFC20A9A19FB0889;
.const .align 8 .f64 r2logprob = 0dC0011F80BAB55110;
.const .align 8 .f64 r3logprob = 0dC0111DB98C4E3997;
.const .align 8 .f64 r4logprob = 0dBFCE8E2F65B9BC51;
.const .align 8 .f64 r5logprob = 0dBFF8CAA37FBB3AEE;
.const .align 8 .f64 r6logprob = 0dBFBC83165DE4039A;
.const .align 8 .f64 r7logprob = 0dC002000B10D6423C;

.visible .entry _Z15insidealgorithmPdPKdS1_iid(
	.param .u64 .ptr .align 1 _Z15insidealgorithmPdPKdS1_iid_param_0,
	.param .u64 .ptr .align 1 _Z15insidealgorithmPdPKdS1_iid_param_1,
	.param .u64 .ptr .align 1 _Z15insidealgorithmPdPKdS1_iid_param_2,
	.param .u32 _Z15insidealgorithmPdPKdS1_iid_param_3,
	.param .u32 _Z15insidealgorithmPdPKdS1_iid_param_4,
	.param .f64 _Z15insidealgorithmPdPKdS1_iid_param_5
)
{
	.reg .pred 	%p<106>;
	.reg .b32 	%r<555>;
	.reg .b32 	%f<25>;
	.reg .b64 	%rd<19>;
	.reg .b64 	%fd<910>;

	ld.param.u64 	%rd6, [_Z15insidealgorithmPdPKdS1_iid_param_0];
	ld.param.u64 	%rd5, [_Z15insidealgorithmPdPKdS1_iid_param_1];
	ld.param.u32 	%r173, [_Z15insidealgorithmPdPKdS1_iid_param_3];
	ld.param.u32 	%r174, [_Z15insidealgorithmPdPKdS1_iid_param_4];
	ld.param.f64 	%fd202, [_Z15insidealgorithmPdPKdS1_iid_param_5];
	cvta.to.global.u64 	%rd1, %rd6;
	mov.u32 	%r175, %ctaid.x;
	mov.u32 	%r176, %ntid.x;
	mul.lo.s32 	%r1, %r175, %r176;
	mov.u32 	%r2, %tid.x;
	add.s32 	%r3, %r1, %r2;
	sub.s32 	%r177, %r174, %r173;
	setp.ge.s32 	%p1, %r3, %r177;
	@%p1 bra 	$L__BB0_149;
	add.s32 	%r4, %r173, %r3;
	setp.lt.s32 	%p2, %r173, 1;
	mov.f64 	%fd868, 0dC415AF1D78B58C40;
	ld.const.u32 	%r5, [S];
	@%p2 bra 	$L__BB0_28;
	ld.const.u32 	%r178, [L];
	mad.lo.s32 	%r179, %r178, %r174, %r3;
	mov.b32 	%r180, 1127219200;
	mov.b32 	%r181, -2147483648;
	mov.b64 	%fd1, {%r181, %r180};
	add.s32 	%r182, %r2, %r173;
	add.s32 	%r183, %r182, %r1;
	mad.lo.s32 	%r184, %r5, %r174, %r3;
	mad.lo.s32 	%r185, %r174, %r184, %r174;
	add.s32 	%r505, %r183, %r185;
	mad.lo.s32 	%r504, %r179, %r174, %r3;
	mov.f64 	%fd868, 0dC415AF1D78B58C40;
	mov.u32 	%r506, %r3;
$L__BB0_3:
	mov.f64 	%fd2, %fd868;
	mul.wide.s32 	%rd7, %r504, 8;
	add.s64 	%rd8, %rd1, %rd7;
	ld.global.f64 	%fd205, [%rd8];
	add.s32 	%r506, %r506, 1;
	mul.wide.s32 	%rd9, %r505, 8;
	add.s64 	%rd10, %rd1, %rd9;
	ld.global.f64 	%fd206, [%rd10];
	add.f64 	%fd3, %fd205, %fd206;
	setp.le.f64 	%p3, %fd2, 0dC415AF1D78B58C40;
	mov.f64 	%fd868, %fd3;
	@%p3 bra 	$L__BB0_27;
	setp.le.f64 	%p4, %fd3, 0dC415AF1D78B58C40;
	mov.f64 	%fd868, %fd2;
	@%p4 bra 	$L__BB0_27;
	setp.leu.f64 	%p5, %fd2, %fd3;
	@%p5 bra 	$L__BB0_16;
	sub.f64 	%fd4, %fd3, %fd2;
	fma.rn.f64 	%fd258, %fd4, 0d3FF71547652B82FE, 0d4338000000000000;
	{
	.reg .b32 %temp; 
	mov.b64 	{%r12, %temp}, %fd258;
	}
	mov.f64 	%fd259, 0dC338000000000000;
	add.rn.f64 	%fd260, %fd258, %fd259;
	fma.rn.f64 	%fd261, %fd260, 0dBFE62E42FEFA39EF, %fd4;
	fma.rn.f64 	%fd262, %fd260, 0dBC7ABC9E3B39803F, %fd261;
	fma.rn.f64 	%fd263, %fd262, 0d3E5ADE1569CE2BDF, 0d3E928AF3FCA213EA;
	fma.rn.f64 	%fd264, %fd263, %fd262, 0d3EC71DEE62401315;
	fma.rn.f64 	%fd265, %fd264, %fd262, 0d3EFA01997C89EB71;
	fma.rn.f64 	%fd266, %fd265, %fd262, 0d3F2A01A014761F65;
	fma.rn.f64 	%fd267, %fd266, %fd262, 0d3F56C16C1852B7AF;
	fma.rn.f64 	%fd268, %fd267, %fd262, 0d3F81111111122322;
	fma.rn.f64 	%fd269, %fd268, %fd262, 0d3FA55555555502A1;
	fma.rn.f64 	%fd270, %fd269, %fd262, 0d3FC5555555555511;
	fma.rn.f64 	%fd271, %fd270, %fd262, 0d3FE000000000000B;
	fma.rn.f64 	%fd272, %fd271, %fd262, 0d3FF0000000000000;
	fma.rn.f64 	%fd273, %fd272, %fd262, 0d3FF0000000000000;
	{
	.reg .b32 %temp; 
	mov.b64 	{%r13, %temp}, %fd273;
	}
	{
	.reg .b32 %temp; 
	mov.b64 	{%temp, %r14}, %fd273;
	}
	shl.b32 	%r211, %r12, 20;
	add.s32 	%r212, %r211, %r14;
	mov.b64 	%fd861, {%r13, %r212};
	{
	.reg .b32 %temp; 
	mov.b64 	{%temp, %r213}, %fd4;
	}
	mov.b32 	%f14, %r213;
	abs.f32 	%f1, %f14;
	setp.lt.f32 	%p13, %f1, 0f4086232B;
	@%p13 bra 	$L__BB0_9;
	setp.lt.f64 	%p14, %fd4, 0d0000000000000000;
	add.f64 	%fd274, %fd4, 0d7FF0000000000000;
	selp.f64 	%fd861, 0d0000000000000000, %fd274, %p14;
	setp.geu.f32 	%p15, %f1, 0f40874800;
	@%p15 bra 	$L__BB0_9;
	shr.u32 	%r214, %r12, 31;
	add.s32 	%r215, %r12, %r214;
	shr.s32 	%r216, %r215, 1;
	shl.b32 	%r217, %r216, 20;
	add.s32 	%r218, %r14, %r217;
	mov.b64 	%fd275, {%r13, %r218};
	sub.s32 	%r219, %r12, %r216;
	shl.b32 	%r220, %r219, 20;
	add.s32 	%r221, %r220, 1072693248;
	mov.b32 	%r222, 0;
	mov.b64 	%fd276, {%r222, %r221};
	mul.f64 	%fd861, %fd276, %fd275;
$L__BB0_9:
	add.f64 	%fd862, %fd861, 0d3FF0000000000000;
	{
	.reg .b32 %temp; 
	mov.b64 	{%temp, %r507}, %fd862;
	}
	{
	.reg .b32 %temp; 
	mov.b64 	{%r508, %temp}, %fd862;
	}
	setp.gt.s32 	%p16, %r507, 1048575;
	mov.b32 	%r509, -1023;
	@%p16 bra 	$L__BB0_11;
	mul.f64 	%fd862, %fd862, 0d4350000000000000;
	{
	.reg .b32 %temp; 
	mov.b64 	{%temp, %r507}, %fd862;
	}
	{
	.reg .b32 %temp; 
	mov.b64 	{%r508, %temp}, %fd862;
	}
	mov.b32 	%r509, -1077;
$L__BB0_11:
	add.s32 	%r225, %r507, -1;
	setp.gt.u32 	%p17, %r225, 2146435070;
	@%p17 bra 	$L__BB0_15;
	shr.u32 	%r228, %r507, 20;
	add.s32 	%r510, %r509, %r228;
	and.b32  	%r229, %r507, 1048575;
	or.b32  	%r230, %r229, 1072693248;
	mov.b64 	%fd863, {%r508, %r230};
	setp.lt.u32 	%p19, %r230, 1073127583;
	@%p19 bra 	$L__BB0_14;
	{
	.reg .b32 %temp; 
	mov.b64 	{%r231, %temp}, %fd863;
	}
	{
	.reg .b32 %temp; 
	mov.b64 	{%temp, %r232}, %fd863;
	}
	add.s32 	%r233, %r232, -1048576;
	mov.b64 	%fd863, {%r231, %r233};
	add.s32 	%r510, %r510, 1;
$L__BB0_14:
	add.f64 	%fd278, %fd863, 0dBFF0000000000000;
	add.f64 	%fd279, %fd863, 0d3FF0000000000000;
	rcp.approx.ftz.f64 	%fd280, %fd279;
	neg.f64 	%fd281, %fd279;
	fma.rn.f64 	%fd282, %fd281, %fd280, 0d3FF0000000000000;
	fma.rn.f64 	%fd283, %fd282, %fd282, %fd282;
	fma.rn.f64 	%fd284, %fd283, %fd280, %fd280;
	mul.f64 	%fd285, %fd278, %fd284;
	fma.rn.f64 	%fd286, %fd278, %fd284, %fd285;
	mul.f64 	%fd287, %fd286, %fd286;
	fma.rn.f64 	%fd288, %fd287, 0d3EB1380B3AE80F1E, 0d3ED0EE258B7A8B04;
	fma.rn.f64 	%fd289, %fd288, %fd287, 0d3EF3B2669F02676F;
	fma.rn.f64 	%fd290, %fd289, %fd287, 0d3F1745CBA9AB0956;
	fma.rn.f64 	%fd291, %fd290, %fd287, 0d3F3C71C72D1B5154;
	fma.rn.f64 	%fd292, %fd291, %fd287, 0d3F624924923BE72D;
	fma.rn.f64 	%fd293, %fd292, %fd287, 0d3F8999999999A3C4;
	fma.rn.f64 	%fd294, %fd293, %fd287, 0d3FB5555555555554;
	sub.f64 	%fd295, %fd278, %fd286;
	add.f64 	%fd296, %fd295, %fd295;
	neg.f64 	%fd297, %fd286;
	fma.rn.f64 	%fd298, %fd297, %fd278, %fd296;
	mul.f64 	%fd299, %fd284, %fd298;
	mul.f64 	%fd300, %fd287, %fd294;
	fma.rn.f64 	%fd301, %fd300, %fd286, %fd299;
	xor.b32  	%r234, %r510, -2147483648;
	mov.b32 	%r235, 1127219200;
	mov.b64 	%fd302, {%r234, %r235};
	sub.f64 	%fd303, %fd302, %fd1;
	fma.rn.f64 	%fd304, %fd303, 0d3FE62E42FEFA39EF, %fd286;
	fma.rn.f64 	%fd305, %fd303, 0dBFE62E42FEFA39EF, %fd304;
	sub.f64 	%fd306, %fd305, %fd286;
	sub.f64 	%fd307, %fd301, %fd306;
	fma.rn.f64 	%fd308, %fd303, 0d3C7ABC9E3B39803F, %fd307;
	add.f64 	%fd15, %fd304, %fd308;
	add.f64 	%fd868, %fd2, %fd15;
	bra.uni 	$L__BB0_27;
$L__BB0_15:
	fma.rn.f64 	%fd277, %fd862, 0d7FF0000000000000, 0d7FF0000000000000;
	{
	.reg .b32 %temp; 
	mov.b64 	{%temp, %r226}, %fd862;
	}
	and.b32  	%r227, %r226, 2147483647;
	setp.eq.s32 	%p18, %r227, 0;
	selp.f64 	%fd16, 0dFFF0000000000000, %fd277, %p18;
	add.f64 	%fd868, %fd2, %fd16;
	bra.uni 	$L__BB0_27;
$L__BB0_16:
	sub.f64 	%fd19, %fd2, %fd3;
	fma.rn.f64 	%fd207, %fd19, 0d3FF71547652B82FE, 0d4338000000000000;
	{
	.reg .b32 %temp; 
	mov.b64 	{%r25, %temp}, %fd207;
	}
	mov.f64 	%fd208, 0dC338000000000000;
	add.rn.f64 	%fd209, %fd207, %fd208;
	fma.rn.f64 	%fd210, %fd209, 0dBFE62E42FEFA39EF, %fd19;
	fma.rn.f64 	%fd211, %fd209, 0dBC7ABC9E3B39803F, %fd210;
	fma.rn.f64 	%fd212, %fd211, 0d3E5ADE1569CE2BDF, 0d3E928AF3FCA213EA;
	fma.rn.f64 	%fd213, %fd212, %fd211, 0d3EC71DEE62401315;
	fma.rn.f64 	%fd214, %fd213, %fd211, 0d3EFA01997C89EB71;
	fma.rn.f64 	%fd215, %fd214, %fd211, 0d3F2A01A014761F65;
	fma.rn.f64 	%fd216, %fd215, %fd211, 0d3F56C16C1852B7AF;
	fma.rn.f64 	%fd217, %fd216, %fd211, 0d3F81111111122322;
	fma.rn.f64 	%fd218, %fd217, %fd211, 0d3FA55555555502A1;
	fma.rn.f64 	%fd219, %fd218, %fd211, 0d3FC5555555555511;
	fma.rn.f64 	%fd220, %fd219, %fd211, 0d3FE000000000000B;
	fma.rn.f64 	%fd221, %fd220, %fd211, 0d3FF0000000000000;
	fma.rn.f64 	%fd222, %fd221, %fd211, 0d3FF0000000000000;
	{
	.reg .b32 %temp; 
	mov.b64 	{%r26, %temp}, %fd222;
	}
	{
	.reg .b32 %temp; 
	mov.b64 	{%temp, %r27}, %fd222;
	}
	shl.b32 	%r186, %r25, 20;
	add.s32 	%r187, %r186, %r27;
	mov.b64 	%fd864, {%r26, %r187};
	{
	.reg .b32 %temp; 
	mov.b64 	{%temp, %r188}, %fd19;
	}
	mov.b32 	%f13, %r188;
	abs.f32 	%f2, %f13;
	setp.lt.f32 	%p6, %f2, 0f4086232B;
	@%p6 bra 	$L__BB0_19;
	setp.lt.f64 	%p7, %fd19, 0d0000000000000000;
	add.f64 	%fd223, %fd19, 0d7FF0000000000000;
	selp.f64 	%fd864, 0d0000000000000000, %fd223, %p7;
	setp.geu.f32 	%p8, %f2, 0f40874800;
	@%p8 bra 	$L__BB0_19;
	shr.u32 	%r189, %r25, 31;
	add.s32 	%r190, %r25, %r189;
	shr.s32 	%r191, %r190, 1;
	shl.b32 	%r192, %r191, 20;
	add.s32 	%r193, %r27, %r192;
	mov.b64 	%fd224, {%r26, %r193};
	sub.s32 	%r194, %r25, %r191;
	shl.b32 	%r195, %r194, 20;
	add.s32 	%r196, %r195, 1072693248;
	mov.b32 	%r197, 0;
	mov.b64 	%fd225, {%r197, %r196};
	mul.f64 	%fd864, %fd225, %fd224;
$L__BB0_19:
	add.f64 	%fd865, %fd864, 0d3FF0000000000000;
	{
	.reg .b32 %temp; 
	mov.b64 	{%temp, %r511}, %fd865;
	}
	{
	.reg .b32 %temp; 
	mov.b64 	{%r512, %temp}, %fd865;
	}
	setp.gt.s32 	%p9, %r511, 1048575;
	mov.b32 	%r513, -1023;
	@%p9 bra 	$L__BB0_21;
	mul.f64 	%fd865, %fd865, 0d4350000000000000;
	{
	.reg .b32 %temp; 
	mov.b64 	{%temp, %r511}, %fd865;
	}
	{
	.reg .b32 %temp; 
	mov.b64 	{%r512, %temp}, %fd865;
	}
	mov.b32 	%r513, -1077;
$L__BB0_21:
	add.s32 	%r200, %r511, -1;
	setp.gt.u32 	%p10, %r200, 2146435070;
	@%p10 bra 	$L__BB0_25;
	shr.u32 	%r203, %r511, 20;
	add.s32 	%r514, %r513, %r203;
	and.b32  	%r204, %r511, 1048575;
	or.b32  	%r205, %r204, 1072693248;
	mov.b64 	%fd866, {%r512, %r205};
	setp.lt.u32 	%p12, %r205, 1073127583;
	@%p12 bra 	$L__BB0_24;
	{
	.reg .b32 %temp; 
	mov.b64 	{%r206, %temp}, %fd866;
	}
	{
	.reg .b32 %temp; 
	mov.b64 	{%temp, %r207}, %fd866;
	}
	add.s32 	%r208, %r207, -1048576;
	mov.b64 	%fd866, {%r206, %r208};
	add.s32 	%r514, %r514, 1;
$L__BB0_24:
	add.f64 	%fd227, %fd866, 0dBFF0000000000000;
	add.f64 	%fd228, %fd866, 0d3FF0000000000000;
	rcp.approx.ftz.f64 	%fd229, %fd228;
	neg.f64 	%fd230, %fd228;
	fma.rn.f64 	%fd231, %fd230, %fd229, 0d3FF0000000000000;
	fma.rn.f64 	%fd232, %fd231, %fd231, %fd231;
	fma.rn.f64 	%fd233, %fd232, %fd229, %fd229;
	mul.f64 	%fd234, %fd227, %fd233;
	fma.rn.f64 	%fd235, %fd227, %fd233, %fd234;
	mul.f64 	%fd236, %fd235, %fd235;
	fma.rn.f64 	%fd237, %fd236, 0d3EB1380B3AE80F1E, 0d3ED0EE258B7A8B04;
	fma.rn.f64 	%fd238, %fd237, %fd236, 0d3EF3B2669F02676F;
	fma.rn.f64 	%fd239, %fd238, %fd236, 0d3F1745CBA9AB0956;
	fma.rn.f64 	%fd240, %fd239, %fd236, 0d3F3C71C72D1B5154;
	fma.rn.f64 	%fd241, %fd240, %fd236, 0d3F624924923BE72D;
	fma.rn.f64 	%fd242, %fd241, %fd236, 0d3F8999999999A3C4;
	fma.rn.f64 	%fd243, %fd242, %fd236, 0d3FB5555555555554;
	sub.f64 	%fd244, %fd227, %fd235;
	add.f64 	%fd245, %fd244, %fd244;
	neg.f64 	%fd246, %fd235;
	fma.rn.f64 	%fd247, %fd246, %fd227, %fd245;
	mul.f64 	%fd248, %fd233, %fd247;
	mul.f64 	%fd249, %fd236, %fd243;
	fma.rn.f64 	%fd250, %fd249, %fd235, %fd248;
	xor.b32  	%r209, %r514, -2147483648;
	mov.b32 	%r210, 1127219200;
	mov.b64 	%fd251, {%r209, %r210};
	sub.f64 	%fd252, %fd251, %fd1;
	fma.rn.f64 	%fd253, %fd252, 0d3FE62E42FEFA39EF, %fd235;
	fma.rn.f64 	%fd254, %fd252, 0dBFE62E42FEFA39EF, %fd253;
	sub.f64 	%fd255, %fd254, %fd235;
	sub.f64 	%fd256, %fd250, %fd255;
	fma.rn.f64 	%fd257, %fd252, 0d3C7ABC9E3B39803F, %fd256;
	add.f64 	%fd867, %fd253, %fd257;
	bra.uni 	$L__BB0_26;
$L__BB0_25:
	fma.rn.f64 	%fd226, %fd865, 0d7FF0000000000000, 0d7FF0000000000000;
	{
	.reg .b32 %temp; 
	mov.b64 	{%temp, %r201}, %fd865;
	}
	and.b32  	%r202, %r201, 2147483647;
	setp.eq.s32 	%p11, %r202, 0;
	selp.f64 	%fd867, 0dFFF0000000000000, %fd226, %p11;
$L__BB0_26:
	add.f64 	%fd868, %fd3, %fd867;
$L__BB0_27:
	add.s32 	%r505, %r505, %r174;
	add.s32 	%r504, %r504, 1;
	setp.lt.s32 	%p20, %r506, %r4;
	@%p20 bra 	$L__BB0_3;
$L__BB0_28:
	mul.lo.s32 	%r40, %r174, %r174;
	mad.lo.s32 	%r41, %r174, %r3, %r4;
	mad.lo.s32 	%r236, %r40, %r5, %r41;
	mul.wide.s32 	%rd11, %r236, 8;
	add.s64 	%rd2, %rd1, %rd11;
	ld.global.f64 	%fd36, [%rd2];
	ld.const.f64 	%fd309, [r1logprob];
	fma.rn.f64 	%fd37, %fd202, %fd309, %fd868;
	setp.le.f64 	%p21, %fd36, 0dC415AF1D78B58C40;
	mov.f64 	%fd877, %fd37;
	@%p21 bra 	$L__BB0_52;
	setp.le.f64 	%p22, %fd37, 0dC415AF1D78B58C40;
	mov.f64 	%fd877, %fd36;
	@%p22 bra 	$L__BB0_52;
	setp.leu.f64 	%p23, %fd36, %fd37;
	@%p23 bra 	$L__BB0_41;
	sub.f64 	%fd38, %fd37, %fd36;
	fma.rn.f64 	%fd362, %fd38, 0d3FF71547652B82FE, 0d4338000000000000;
	{
	.reg .b32 %temp; 
	mov.b64 	{%r42, %temp}, %fd362;
	}
	mov.f64 	%fd363, 0dC338000000000000;
	add.rn.f64 	%fd364, %fd362, %fd363;
	fma.rn.f64 	%fd365, %fd364, 0dBFE62E42FEFA39EF, %fd38;
	fma.rn.f64 	%fd366, %fd364, 0dBC7ABC9E3B39803F, %fd365;
	fma.rn.f64 	%fd367, %fd366, 0d3E5ADE1569CE2BDF, 0d3E928AF3FCA213EA;
	fma.rn.f64 	%fd368, %fd367, %fd366, 0d3EC71DEE62401315;
	fma.rn.f64 	%fd369, %fd368, %fd366, 0d3EFA01997C89EB71;
	fma.rn.f64 	%fd370, %fd369, %fd366, 0d3F2A01A014761F65;
	fma.rn.f64 	%fd371, %fd370, %fd366, 0d3F56C16C1852B7AF;
	fma.rn.f64 	%fd372, %fd371, %fd366, 0d3F81111111122322;
	fma.rn.f64 	%fd373, %fd372, %fd366, 0d3FA55555555502A1;
	fma.rn.f64 	%fd374, %fd373, %fd366, 0d3FC5555555555511;
	fma.rn.f64 	%fd375, %fd374, %fd366, 0d3FE000000000000B;
	fma.rn.f64 	%fd376, %fd375, %fd366, 0d3FF0000000000000;
	fma.rn.f64 	%fd377, %fd376, %fd366, 0d3FF0000000000000;
	{
	.reg .b32 %temp; 
	mov.b64 	{%r43, %temp}, %fd377;
	}
	{
	.reg .b32 %temp; 
	mov.b64 	{%temp, %r44}, %fd377;
	}
	shl.b32 	%r263, %r42, 20;
	add.s32 	%r264, %r263, %r44;
	mov.b64 	%fd870, {%r43, %r264};
	{
	.reg .b32 %temp; 
	mov.b64 	{%temp, %r265}, %fd38;
	}
	mov.b32 	%f16, %r265;
	abs.f32 	%f3, %f16;
	setp.lt.f32 	%p31, %f3, 0f4086232B;
	@%p31 bra 	$L__BB0_34;
	setp.lt.f64 	%p32, %fd38, 0d0000000000000000;
	add.f64 	%fd378, %fd38, 0d7FF0000000000000;
	selp.f64 	%fd870, 0d0000000000000000, %fd378, %p32;
	setp.geu.f32 	%p33, %f3, 0f40874800;
	@%p33 bra 	$L__BB0_34;
	shr.u32 	%r266, %r42, 31;
	add.s32 	%r267, %r42, %r266;
	shr.s32 	%r268, %r267, 1;
	shl.b32 	%r269, %r268, 20;
	add.s32 	%r270, %r44, %r269;
	mov.b64 	%fd379, {%r43, %r270};
	sub.s32 	%r271, %r42, %r268;
	shl.b32 	%r272, %r271, 20;
	add.s32 	%r273, %r272, 1072693248;
	mov.b32 	%r274, 0;
	mov.b64 	%fd380, {%r274, %r273};
	mul.f64 	%fd870, %fd380, %fd379;
$L__BB0_34:
	add.f64 	%fd871, %fd870, 0d3FF0000000000000;
	{
	.reg .b32 %temp; 
	mov.b64 	{%temp, %r515}, %fd871;
	}
	{
	.reg .b32 %temp; 
	mov.b64 	{%r516, %temp}, %fd871;
	}
	setp.gt.s32 	%p34, %r515, 1048575;
	mov.b32 	%r517, -1023;
	@%p34 bra 	$L__BB0_36;
	mul.f64 	%fd871, %fd871, 0d4350000000000000;
	{
	.reg .b32 %temp; 
	mov.b64 	{%temp, %r515}, %fd871;
	}
	{
	.reg .b32 %temp; 
	mov.b64 	{%r516, %temp}, %fd871;
	}
	mov.b32 	%r517, -1077;
$L__BB0_36:
	add.s32 	%r277, %r515, -1;
	setp.gt.u32 	%p35, %r277, 2146435070;
	@%p35 bra 	$L__BB0_40;
	shr.u32 	%r280, %r515, 20;
	add.s32 	%r518, %r517, %r280;
	and.b32  	%r281, %r515, 1048575;
	or.b32  	%r282, %r281, 1072693248;
	mov.b64 	%fd872, {%r516, %r282};
	setp.lt.u32 	%p37, %r282, 1073127583;
	@%p37 bra 	$L__BB0_39;
	{
	.reg .b32 %temp; 
	mov.b64 	{%r283, %temp}, %fd872;
	}
	{
	.reg .b32 %temp; 
	mov.b64 	{%temp, %r284}, %fd872;
	}
	add.s32 	%r285, %r284, -1048576;
	mov.b64 	%fd872, {%r283, %r285};
	add.s32 	%r518, %r518, 1;
$L__BB0_39:
	add.f64 	%fd382, %fd872, 0dBFF0000000000000;
	add.f64 	%fd383, %fd872, 0d3FF0000000000000;
	rcp.approx.ftz.f64 	%fd384, %fd383;
	neg.f64 	%fd385, %fd383;
	fma.rn.f64 	%fd386, %fd385, %fd384, 0d3FF0000000000000;
	fma.rn.f64 	%fd387, %fd386, %fd386, %fd386;
	fma.rn.f64 	%fd388, %fd387, %fd384, %fd384;
	mul.f64 	%fd389, %fd382, %fd388;
	fma.rn.f64 	%fd390, %fd382, %fd388, %fd389;
	mul.f64 	%fd391, %fd390, %fd390;
	fma.rn.f64 	%fd392, %fd391, 0d3EB1380B3AE80F1E, 0d3ED0EE258B7A8B04;
	fma.rn.f64 	%fd393, %fd392, %fd391, 0d3EF3B2669F02676F;
	fma.rn.f64 	%fd394, %fd393, %fd391, 0d3F1745CBA9AB0956;
	fma.rn.f64 	%fd395, %fd394, %fd391, 0d3F3C71C72D1B5154;
	fma.rn.f64 	%fd396, %fd395, %fd391, 0d3F624924923BE72D;
	fma.rn.f64 	%fd397, %fd396, %fd391, 0d3F8999999999A3C4;
	fma.rn.f64 	%fd398, %fd397, %fd391, 0d3FB5555555555554;
	sub.f64 	%fd399, %fd382, %fd390;
	add.f64 	%fd400, %fd399, %fd399;
	neg.f64 	%fd401, %fd390;
	fma.rn.f64 	%fd402, %fd401, %fd382, %fd400;
	mul.f64 	%fd403, %fd388, %fd402;
	mul.f64 	%fd404, %fd391, %fd398;
	fma.rn.f64 	%fd405, %fd404, %fd390, %fd403;
	xor.b32  	%r286, %r518, -2147483648;
	mov.b32 	%r287, 1127219200;
	mov.b64 	%fd406, {%r286, %r287};
	mov.b32 	%r288, -2147483648;
	mov.b64 	%fd407, {%r288, %r287};
	sub.f64 	%fd408, %fd406, %fd407;
	fma.rn.f64 	%fd409, %fd408, 0d3FE62E42FEFA39EF, %fd390;
	fma.rn.f64 	%fd410, %fd408, 0dBFE62E42FEFA39EF, %fd409;
	sub.f64 	%fd411, %fd410, %fd390;
	sub.f64 	%fd412, %fd405, %fd411;
	fma.rn.f64 	%fd413, %fd408, 0d3C7ABC9E3B39803F, %fd412;
	add.f64 	%fd49, %fd409, %fd413;
	add.f64 	%fd877, %fd36, %fd49;
	bra.uni 	$L__BB0_52;
$L__BB0_40:
	fma.rn.f64 	%fd381, %fd871, 0d7FF0000000000000, 0d7FF0000000000000;
	{
	.reg .b32 %temp; 
	mov.b64 	{%temp, %r278}, %fd871;
	}
	and.b32  	%r279, %r278, 2147483647;
	setp.eq.s32 	%p36, %r279, 0;
	selp.f64 	%fd50, 0dFFF0000000000000, %fd381, %p36;
	add.f64 	%fd877, %fd36, %fd50;
	bra.uni 	$L__BB0_52;
$L__BB0_41:
	sub.f64 	%fd53, %fd36, %fd37;
	fma.rn.f64 	%fd310, %fd53, 0d3FF71547652B82FE, 0d4338000000000000;
	{
	.reg .b32 %temp; 
	mov.b64 	{%r55, %temp}, %fd310;
	}
	mov.f64 	%fd311, 0dC338000000000000;
	add.rn.f64 	%fd312, %fd310, %fd311;
	fma.rn.f64 	%fd313, %fd312, 0dBFE62E42FEFA39EF, %fd53;
	fma.rn.f64 	%fd314, %fd312, 0dBC7ABC9E3B39803F, %fd313;
	fma.rn.f64 	%fd315, %fd314, 0d3E5ADE1569CE2BDF, 0d3E928AF3FCA213EA;
	fma.rn.f64 	%fd316, %fd315, %fd314, 0d3EC71DEE62401315;
	fma.rn.f64 	%fd317, %fd316, %fd314, 0d3EFA01997C89EB71;
	fma.rn.f64 	%fd318, %fd317, %fd314, 0d3F2A01A014761F65;
	fma.rn.f64 	%fd319, %fd318, %fd314, 0d3F56C16C1852B7AF;
	fma.rn.f64 	%fd320, %fd319, %fd314, 0d3F81111111122322;
	fma.rn.f64 	%fd321, %fd320, %fd314, 0d3FA55555555502A1;
	fma.rn.f64 	%fd322, %fd321, %fd314, 0d3FC5555555555511;
	fma.rn.f64 	%fd323, %fd322, %fd314, 0d3FE000000000000B;
	fma.rn.f64 	%fd324, %fd323, %fd314, 0d3FF0000000000000;
	fma.rn.f64 	%fd325, %fd324, %fd314, 0d3FF0000000000000;
	{
	.reg .b32 %temp; 
	mov.b64 	{%r56, %temp}, %fd325;
	}
	{
	.reg .b32 %temp; 
	mov.b64 	{%temp, %r57}, %fd325;
	}
	shl.b32 	%r237, %r55, 20;
	add.s32 	%r238, %r237, %r57;
	mov.b64 	%fd873, {%r56, %r238};
	{
	.reg .b32 %temp; 
	mov.b64 	{%temp, %r239}, %fd53;
	}
	mov.b32 	%f15, %r239;
	abs.f32 	%f4, %f15;
	setp.lt.f32 	%p24, %f4, 0f4086232B;
	@%p24 bra 	$L__BB0_44;
	setp.lt.f64 	%p25, %fd53, 0d0000000000000000;
	add.f64 	%fd326, %fd53, 0d7FF0000000000000;
	selp.f64 	%fd873, 0d0000000000000000, %fd326, %p25;
	setp.geu.f32 	%p26, %f4, 0f40874800;
	@%p26 bra 	$L__BB0_44;
	shr.u32 	%r240, %r55, 31;
	add.s32 	%r241, %r55, %r240;
	shr.s32 	%r242, %r241, 1;
	shl.b32 	%r243, %r242, 20;
	add.s32 	%r244, %r57, %r243;
	mov.b64 	%fd327, {%r56, %r244};
	sub.s32 	%r245, %r55, %r242;
	shl.b32 	%r246, %r245, 20;
	add.s32 	%r247, %r246, 1072693248;
	mov.b32 	%r248, 0;
	mov.b64 	%fd328, {%r248, %r247};
	mul.f64 	%fd873, %fd328, %fd327;
$L__BB0_44:
	add.f64 	%fd874, %fd873, 0d3FF0000000000000;
	{
	.reg .b32 %temp; 
	mov.b64 	{%temp, %r519}, %fd874;
	}
	{
	.reg .b32 %temp; 
	mov.b64 	{%r520, %temp}, %fd874;
	}
	setp.gt.s32 	%p27, %r519, 1048575;
	mov.b32 	%r521, -1023;
	@%p27 bra 	$L__BB0_46;
	mul.f64 	%fd874, %fd874, 0d4350000000000000;
	{
	.reg .b32 %temp; 
	mov.b64 	{%temp, %r519}, %fd874;
	}
	{
	.reg .b32 %temp; 
	mov.b64 	{%r520, %temp}, %fd874;
	}
	mov.b32 	%r521, -1077;
$L__BB0_46:
	add.s32 	%r251, %r519, -1;
	setp.gt.u32 	%p28, %r251, 2146435070;
	@%p28 bra 	$L__BB0_50;
	shr.u32 	%r254, %r519, 20;
	add.s32 	%r522, %r521, %r254;
	and.b32  	%r255, %r519, 1048575;
	or.b32  	%r256, %r255, 1072693248;
	mov.b64 	%fd875, {%r520, %r256};
	setp.lt.u32 	%p30, %r256, 1073127583;
	@%p30 bra 	$L__BB0_49;
	{
	.reg .b32 %temp; 
	mov.b64 	{%r257, %temp}, %fd875;
	}
	{
	.reg .b32 %temp; 
	mov.b64 	{%temp, %r258}, %fd875;
	}
	add.s32 	%r259, %r258, -1048576;
	mov.b64 	%fd875, {%r257, %r259};
	add.s32 	%r522, %r522, 1;
$L__BB0_49:
	add.f64 	%fd330, %fd875, 0dBFF0000000000000;
	add.f64 	%fd331, %fd875, 0d3FF0000000000000;
	rcp.approx.ftz.f64 	%fd332, %fd331;
	neg.f64 	%fd333, %fd331;
	fma.rn.f64 	%fd334, %fd333, %fd332, 0d3FF0000000000000;
	fma.rn.f64 	%fd335, %fd334, %fd334, %fd334;
	fma.rn.f64 	%fd336, %fd335, %fd332, %fd332;
	mul.f64 	%fd337, %fd330, %fd336;
	fma.rn.f64 	%fd338, %fd330, %fd336, %fd337;
	mul.f64 	%fd339, %fd338, %fd338;
	fma.rn.f64 	%fd340, %fd339, 0d3EB1380B3AE80F1E, 0d3ED0EE258B7A8B04;
	fma.rn.f64 	%fd341, %fd340, %fd339, 0d3EF3B2669F02676F;
	fma.rn.f64 	%fd342, %fd341, %fd339, 0d3F1745CBA9AB0956;
	fma.rn.f64 	%fd343, %fd342, %fd339, 0d3F3C71C72D1B5154;
	fma.rn.f64 	%fd344, %fd343, %fd339, 0d3F624924923BE72D;
	fma.rn.f64 	%fd345, %fd344, %fd339, 0d3F8999999999A3C4;
	fma.rn.f64 	%fd346, %fd345, %fd339, 0d3FB5555555555554;
	sub.f64 	%fd347, %fd330, %fd338;
	add.f64 	%fd348, %fd347, %fd347;
	neg.f64 	%fd349, %fd338;
	fma.rn.f64 	%fd350, %fd349, %fd330, %fd348;
	mul.f64 	%fd351, %fd336, %fd350;
	mul.f64 	%fd352, %fd339, %fd346;
	fma.rn.f64 	%fd353, %fd352, %fd338, %fd351;
	xor.b32  	%r260, %r522, -2147483648;
	mov.b32 	%r261, 1127219200;
	mov.b64 	%fd354, {%r260, %r261};
	mov.b32 	%r262, -2147483648;
	mov.b64 	%fd355, {%r262, %r261};
	sub.f64 	%fd356, %fd354, %fd355;
	fma.rn.f64 	%fd357, %fd356, 0d3FE62E42FEFA39EF, %fd338;
	fma.rn.f64 	%fd358, %fd356, 0dBFE62E42FEFA39EF, %fd357;
	sub.f64 	%fd359, %fd358, %fd338;
	sub.f64 	%fd360, %fd353, %fd359;
	fma.rn.f64 	%fd361, %fd356, 0d3C7ABC9E3B39803F, %fd360;
	add.f64 	%fd876, %fd357, %fd361;
	bra.uni 	$L__BB0_51;
$L__BB0_50:
	fma.rn.f64 	%fd329, %fd874, 0d7FF0000000000000, 0d7FF0000000000000;
	{
	.reg .b32 %temp; 
	mov.b64 	{%temp, %r252}, %fd874;
	}
	and.b32  	%r253, %r252, 2147483647;
	setp.eq.s32 	%p29, %r253, 0;
	selp.f64 	%fd876, 0dFFF0000000000000, %fd329, %p29;
$L__BB0_51:
	add.f64 	%fd877, %fd37, %fd876;
$L__BB0_52:
	st.global.f64 	[%rd2], %fd877;
	ld.const.u32 	%r68, [F];
	mad.lo.s32 	%r289, %r40, %r68, %r41;
	mul.wide.s32 	%rd12, %r289, 8;
	add.s64 	%rd3, %rd1, %rd12;
	ld.global.f64 	%fd69, [%rd3];
	ld.const.f64 	%fd414, [r5logprob];
	fma.rn.f64 	%fd70, %fd202, %fd414, %fd868;
	setp.le.f64 	%p38, %fd69, 0dC415AF1D78B58C40;
	mov.f64 	%fd885, %fd70;
	@%p38 bra 	$L__BB0_76;
	setp.le.f64 	%p39, %fd70, 0dC415AF1D78B58C40;
	mov.f64 	%fd885, %fd69;
	@%p39 bra 	$L__BB0_76;
	setp.leu.f64 	%p40, %fd69, %fd70;
	@%p40 bra 	$L__BB0_65;
	sub.f64 	%fd71, %fd70, %fd69;
	fma.rn.f64 	%fd467, %fd71, 0d3FF71547652B82FE, 0d4338000000000000;
	{
	.reg .b32 %temp; 
	mov.b64 	{%r69, %temp}, %fd467;
	}
	mov.f64 	%fd468, 0dC338000000000000;
	add.rn.f64 	%fd469, %fd467, %fd468;
	fma.rn.f64 	%fd470, %fd469, 0dBFE62E42FEFA39EF, %fd71;
	fma.rn.f64 	%fd471, %fd469, 0dBC7ABC9E3B39803F, %fd470;
	fma.rn.f64 	%fd472, %fd471, 0d3E5ADE1569CE2BDF, 0d3E928AF3FCA213EA;
	fma.rn.f64 	%fd473, %fd472, %fd471, 0d3EC71DEE62401315;
	fma.rn.f64 	%fd474, %fd473, %fd471, 0d3EFA01997C89EB71;
	fma.rn.f64 	%fd475, %fd474, %fd471, 0d3F2A01A014761F65;
	fma.rn.f64 	%fd476, %fd475, %fd471, 0d3F56C16C1852B7AF;
	fma.rn.f64 	%fd477, %fd476, %fd471, 0d3F81111111122322;
	fma.rn.f64 	%fd478, %fd477, %fd471, 0d3FA55555555502A1;
	fma.rn.f64 	%fd479, %fd478, %fd471, 0d3FC5555555555511;
	fma.rn.f64 	%fd480, %fd479, %fd471, 0d3FE000000000000B;
	fma.rn.f64 	%fd481, %fd480, %fd471, 0d3FF0000000000000;
	fma.rn.f64 	%fd482, %fd481, %fd471, 0d3FF0000000000000;
	{
	.reg .b32 %temp; 
	mov.b64 	{%r70, %temp}, %fd482;
	}
	{
	.reg .b32 %temp; 
	mov.b64 	{%temp, %r71}, %fd482;
	}
	shl.b32 	%r316, %r69, 20;
	add.s32 	%r317, %r316, %r71;
	mov.b64 	%fd878, {%r70, %r317};
	{
	.reg .b32 %temp; 
	mov.b64 	{%temp, %r318}, %fd71;
	}
	mov.b32 	%f18, %r318;
	abs.f32 	%f5, %f18;
	setp.lt.f32 	%p48, %f5, 0f4086232B;
	@%p48 bra 	$L__BB0_58;
	setp.lt.f64 	%p49, %fd71, 0d0000000000000000;
	add.f64 	%fd483, %fd71, 0d7FF0000000000000;
	selp.f64 	%fd878, 0d0000000000000000, %fd483, %p49;
	setp.geu.f32 	%p50, %f5, 0f40874800;
	@%p50 bra 	$L__BB0_58;
	shr.u32 	%r319, %r69, 31;
	add.s32 	%r320, %r69, %r319;
	shr.s32 	%r321, %r320, 1;
	shl.b32 	%r322, %r321, 20;
	add.s32 	%r323, %r71, %r322;
	mov.b64 	%fd484, {%r70, %r323};
	sub.s32 	%r324, %r69, %r321;
	shl.b32 	%r325, %r324, 20;
	add.s32 	%r326, %r325, 1072693248;
	mov.b32 	%r327, 0;
	mov.b64 	%fd485, {%r327, %r326};
	mul.f64 	%fd878, %fd485, %fd484;
$L__BB0_58:
	add.f64 	%fd879, %fd878, 0d3FF0000000000000;
	{
	.reg .b32 %temp; 
	mov.b64 	{%temp, %r523}, %fd879;
	}
	{
	.reg .b32 %temp; 
	mov.b64 	{%r524, %temp}, %fd879;
	}
	setp.gt.s32 	%p51, %r523, 1048575;
	mov.b32 	%r525, -1023;
	@%p51 bra 	$L__BB0_60;
	mul.f64 	%fd879, %fd879, 0d4350000000000000;
	{
	.reg .b32 %temp; 
	mov.b64 	{%temp, %r523}, %fd879;
	}
	{
	.reg .b32 %temp; 
	mov.b64 	{%r524, %temp}, %fd879;
	}
	mov.b32 	%r525, -1077;
$L__BB0_60:
	add.s32 	%r330, %r523, -1;
	setp.gt.u32 	%p52, %r330, 2146435070;
	@%p52 bra 	$L__BB0_64;
	shr.u32 	%r333, %r523, 20;
	add.s32 	%r526, %r525, %r333;
	and.b32  	%r334, %r523, 1048575;
	or.b32  	%r335, %r334, 1072693248;
	mov.b64 	%fd880, {%r524, %r335};
	setp.lt.u32 	%p54, %r335, 1073127583;
	@%p54 bra 	$L__BB0_63;
	{
	.reg .b32 %temp; 
	mov.b64 	{%r336, %temp}, %fd880;
	}
	{
	.reg .b32 %temp; 
	mov.b64 	{%temp, %r337}, %fd880;
	}
	add.s32 	%r338, %r337, -1048576;
	mov.b64 	%fd880, {%r336, %r338};
	add.s32 	%r526, %r526, 1;
$L__BB0_63:
	add.f64 	%fd487, %fd880, 0dBFF0000000000000;
	add.f64 	%fd488, %fd880, 0d3FF0000000000000;
	rcp.approx.ftz.f64 	%fd489, %fd488;
	neg.f64 	%fd490, %fd488;
	fma.rn.f64 	%fd491, %fd490, %fd489, 0d3FF0000000000000;
	fma.rn.f64 	%fd492, %fd491, %fd491, %fd491;
	fma.rn.f64 	%fd493, %fd492, %fd489, %fd489;
	mul.f64 	%fd494, %fd487, %fd493;
	fma.rn.f64 	%fd495, %fd487, %fd493, %fd494;
	mul.f64 	%fd496, %fd495, %fd495;
	fma.rn.f64 	%fd497, %fd496, 0d3EB1380B3AE80F1E, 0d3ED0EE258B7A8B04;
	fma.rn.f64 	%fd498, %fd497, %fd496, 0d3EF3B2669F02676F;
	fma.rn.f64 	%fd499, %fd498, %fd496, 0d3F1745CBA9AB0956;
	fma.rn.f64 	%fd500, %fd499, %fd496, 0d3F3C71C72D1B5154;
	fma.rn.f64 	%fd501, %fd500, %fd496, 0d3F624924923BE72D;
	fma.rn.f64 	%fd502, %fd501, %fd496, 0d3F8999999999A3C4;
	fma.rn.f64 	%fd503, %fd502, %fd496, 0d3FB5555555555554;
	sub.f64 	%fd504, %fd487, %fd495;
	add.f64 	%fd505, %fd504, %fd504;
	neg.f64 	%fd506, %fd495;
	fma.rn.f64 	%fd507, %fd506, %fd487, %fd505;
	mul.f64 	%fd508, %fd493, %fd507;
	mul.f64 	%fd509, %fd496, %fd503;
	fma.rn.f64 	%fd510, %fd509, %fd495, %fd508;
	xor.b32  	%r339, %r526, -2147483648;
	mov.b32 	%r340, 1127219200;
	mov.b64 	%fd511, {%r339, %r340};
	mov.b32 	%r341, -2147483648;
	mov.b64 	%fd512, {%r341, %r340};
	sub.f64 	%fd513, %fd511, %fd512;
	fma.rn.f64 	%fd514, %fd513, 0d3FE62E42FEFA39EF, %fd495;
	fma.rn.f64 	%fd515, %fd513, 0dBFE62E42FEFA39EF, %fd514;
	sub.f64 	%fd516, %fd515, %fd495;
	sub.f64 	%fd517, %fd510, %fd516;
	fma.rn.f64 	%fd518, %fd513, 0d3C7ABC9E3B39803F, %fd517;
	add.f64 	%fd82, %fd514, %fd518;
	add.f64 	%fd885, %fd69, %fd82;
	bra.uni 	$L__BB0_76;
$L__BB0_64:
	fma.rn.f64 	%fd486, %fd879, 0d7FF0000000000000, 0d7FF0000000000000;
	{
	.reg .b32 %temp; 
	mov.b64 	{%temp, %r331}, %fd879;
	}
	and.b32  	%r332, %r331, 2147483647;
	setp.eq.s32 	%p53, %r332, 0;
	selp.f64 	%fd83, 0dFFF0000000000000, %fd486, %p53;
	add.f64 	%fd885, %fd69, %fd83;
	bra.uni 	$L__BB0_76;
$L__BB0_65:
	sub.f64 	%fd86, %fd69, %fd70;
	fma.rn.f64 	%fd415, %fd86, 0d3FF71547652B82FE, 0d4338000000000000;
	{
	.reg .b32 %temp; 
	mov.b64 	{%r82, %temp}, %fd415;
	}
	mov.f64 	%fd416, 0dC338000000000000;
	add.rn.f64 	%fd417, %fd415, %fd416;
	fma.rn.f64 	%fd418, %fd417, 0dBFE62E42FEFA39EF, %fd86;
	fma.rn.f64 	%fd419, %fd417, 0dBC7ABC9E3B39803F, %fd418;
	fma.rn.f64 	%fd420, %fd419, 0d3E5ADE1569CE2BDF, 0d3E928AF3FCA213EA;
	fma.rn.f64 	%fd421, %fd420, %fd419, 0d3EC71DEE62401315;
	fma.rn.f64 	%fd422, %fd421, %fd419, 0d3EFA01997C89EB71;
	fma.rn.f64 	%fd423, %fd422, %fd419, 0d3F2A01A014761F65;
	fma.rn.f64 	%fd424, %fd423, %fd419, 0d3F56C16C1852B7AF;
	fma.rn.f64 	%fd425, %fd424, %fd419, 0d3F81111111122322;
	fma.rn.f64 	%fd426, %fd425, %fd419, 0d3FA55555555502A1;
	fma.rn.f64 	%fd427, %fd426, %fd419, 0d3FC5555555555511;
	fma.rn.f64 	%fd428, %fd427, %fd419, 0d3FE000000000000B;
	fma.rn.f64 	%fd429, %fd428, %fd419, 0d3FF0000000000000;
	fma.rn.f64 	%fd430, %fd429, %fd419, 0d3FF0000000000000;
	{
	.reg .b32 %temp; 
	mov.b64 	{%r83, %temp}, %fd430;
	}
	{
	.reg .b32 %temp; 
	mov.b64 	{%temp, %r84}, %fd430;
	}
	shl.b32 	%r290, %r82, 20;
	add.s32 	%r291, %r290, %r84;
	mov.b64 	%fd881, {%r83, %r291};
	{
	.reg .b32 %temp; 
	mov.b64 	{%temp, %r292}, %fd86;
	}
	mov.b32 	%f17, %r292;
	abs.f32 	%f6, %f17;
	setp.lt.f32 	%p41, %f6, 0f4086232B;
	@%p41 bra 	$L__BB0_68;
	setp.lt.f64 	%p42, %fd86, 0d0000000000000000;
	add.f64 	%fd431, %fd86, 0d7FF0000000000000;
	selp.f64 	%fd881, 0d0000000000000000, %fd431, %p42;
	setp.geu.f32 	%p43, %f6, 0f40874800;
	@%p43 bra 	$L__BB0_68;
	shr.u32 	%r293, %r82, 31;
	add.s32 	%r294, %r82, %r293;
	shr.s32 	%r295, %r294, 1;
	shl.b32 	%r296, %r295, 20;
	add.s32 	%r297, %r84, %r296;
	mov.b64 	%fd432, {%r83, %r297};
	sub.s32 	%r298, %r82, %r295;
	shl.b32 	%r299, %r298, 20;
	add.s32 	%r300, %r299, 1072693248;
	mov.b32 	%r301, 0;
	mov.b64 	%fd433, {%r301, %r300};
	mul.f64 	%fd881, %fd433, %fd432;
$L__BB0_68:
	add.f64 	%fd882, %fd881, 0d3FF0000000000000;
	{
	.reg .b32 %temp; 
	mov.b64 	{%temp, %r527}, %fd882;
	}
	{
	.reg .b32 %temp; 
	mov.b64 	{%r528, %temp}, %fd882;
	}
	setp.gt.s32 	%p44, %r527, 1048575;
	mov.b32 	%r529, -1023;
	@%p44 bra 	$L__BB0_70;
	mul.f64 	%fd882, %fd882, 0d4350000000000000;
	{
	.reg .b32 %temp; 
	mov.b64 	{%temp, %r527}, %fd882;
	}
	{
	.reg .b32 %temp; 
	mov.b64 	{%r528, %temp}, %fd882;
	}
	mov.b32 	%r529, -1077;
$L__BB0_70:
	add.s32 	%r304, %r527, -1;
	setp.gt.u32 	%p45, %r304, 2146435070;
	@%p45 bra 	$L__BB0_74;
	shr.u32 	%r307, %r527, 20;
	add.s32 	%r530, %r529, %r307;
	and.b32  	%r308, %r527, 1048575;
	or.b32  	%r309, %r308, 1072693248;
	mov.b64 	%fd883, {%r528, %r309};
	setp.lt.u32 	%p47, %r309, 1073127583;
	@%p47 bra 	$L__BB0_73;
	{
	.reg .b32 %temp; 
	mov.b64 	{%r310, %temp}, %fd883;
	}
	{
	.reg .b32 %temp; 
	mov.b64 	{%temp, %r311}, %fd883;
	}
	add.s32 	%r312, %r311, -1048576;
	mov.b64 	%fd883, {%r310, %r312};
	add.s32 	%r530, %r530, 1;
$L__BB0_73:
	add.f64 	%fd435, %fd883, 0dBFF0000000000000;
	add.f64 	%fd436, %fd883, 0d3FF0000000000000;
	rcp.approx.ftz.f64 	%fd437, %fd436;
	neg.f64 	%fd438, %fd436;
	fma.rn.f64 	%fd439, %fd438, %fd437, 0d3FF0000000000000;
	fma.rn.f64 	%fd440, %fd439, %fd439, %fd439;
	fma.rn.f64 	%fd441, %fd440, %fd437, %fd437;
	mul.f64 	%fd442, %fd435, %fd441;
	fma.rn.f64 	%fd443, %fd435, %fd441, %fd442;
	mul.f64 	%fd444, %fd443, %fd443;
	fma.rn.f64 	%fd445, %fd444, 0d3EB1380B3AE80F1E, 0d3ED0EE258B7A8B04;
	fma.rn.f64 	%fd446, %fd445, %fd444, 0d3EF3B2669F02676F;
	fma.rn.f64 	%fd447, %fd446, %fd444, 0d3F1745CBA9AB0956;
	fma.rn.f64 	%fd448, %fd447, %fd444, 0d3F3C71C72D1B5154;
	fma.rn.f64 	%fd449, %fd448, %fd444, 0d3F624924923BE72D;
	fma.rn.f64 	%fd450, %fd449, %fd444, 0d3F8999999999A3C4;
	fma.rn.f64 	%fd451, %fd450, %fd444, 0d3FB5555555555554;
	sub.f64 	%fd452, %fd435, %fd443;
	add.f64 	%fd453, %fd452, %fd452;
	neg.f64 	%fd454, %fd443;
	fma.rn.f64 	%fd455, %fd454, %fd435, %fd453;
	mul.f64 	%fd456, %fd441, %fd455;
	mul.f64 	%fd457, %fd444, %fd451;
	fma.rn.f64 	%fd458, %fd457, %fd443, %fd456;
	xor.b32  	%r313, %r530, -2147483648;
	mov.b32 	%r314, 1127219200;
	mov.b64 	%fd459, {%r313, %r314};
	mov.b32 	%r315, -2147483648;
	mov.b64 	%fd460, {%r315, %r314};
	sub.f64 	%fd461, %fd459, %fd460;
	fma.rn.f64 	%fd462, %fd461, 0d3FE62E42FEFA39EF, %fd443;
	fma.rn.f64 	%fd463, %fd461, 0dBFE62E42FEFA39EF, %fd462;
	sub.f64 	%fd464, %fd463, %fd443;
	sub.f64 	%fd465, %fd458, %fd464;
	fma.rn.f64 	%fd466, %fd461, 0d3C7ABC9E3B39803F, %fd465;
	add.f64 	%fd884, %fd462, %fd466;
	bra.uni 	$L__BB0_75;
$L__BB0_74:
	fma.rn.f64 	%fd434, %fd882, 0d7FF0000000000000, 0d7FF0000000000000;
	{
	.reg .b32 %temp; 
	mov.b64 	{%temp, %r305}, %fd882;
	}
	and.b32  	%r306, %r305, 2147483647;
	setp.eq.s32 	%p46, %r306, 0;
	selp.f64 	%fd884, 0dFFF0000000000000, %fd434, %p46;
$L__BB0_75:
	add.f64 	%fd885, %fd70, %fd884;
$L__BB0_76:
	st.global.f64 	[%rd3], %fd885;
	cvta.to.global.u64 	%rd13, %rd5;
	mul.wide.s32 	%rd14, %r41, 8;
	add.s64 	%rd15, %rd13, %rd14;
	ld.global.f64 	%fd519, [%rd15];
	mad.lo.s32 	%r342, %r68, %r174, %r3;
	mad.lo.s32 	%r343, %r174, %r342, %r174;
	add.s32 	%r344, %r4, %r343;
	add.s32 	%r345, %r344, -1;
	mul.wide.s32 	%rd16, %r345, 8;
	add.s64 	%rd17, %rd1, %rd16;
	ld.global.f64 	%fd520, [%rd17];
	fma.rn.f64 	%fd102, %fd202, %fd519, %fd520;
	ld.global.f64 	%fd103, [%rd2];
	ld.const.f64 	%fd521, [r3logprob];
	fma.rn.f64 	%fd104, %fd202, %fd521, %fd102;
	setp.le.f64 	%p55, %fd103, 0dC415AF1D78B58C40;
	mov.f64 	%fd893, %fd104;
	@%p55 bra 	$L__BB0_100;
	setp.le.f64 	%p56, %fd104, 0dC415AF1D78B58C40;
	mov.f64 	%fd893, %fd103;
	@%p56 bra 	$L__BB0_100;
	setp.leu.f64 	%p57, %fd103, %fd104;
	@%p57 bra 	$L__BB0_89;
	sub.f64 	%fd105, %fd104, %fd103;
	fma.rn.f64 	%fd574, %fd105, 0d3FF71547652B82FE, 0d4338000000000000;
	{
	.reg .b32 %temp; 
	mov.b64 	{%r95, %temp}, %fd574;
	}
	mov.f64 	%fd575, 0dC338000000000000;
	add.rn.f64 	%fd576, %fd574, %fd575;
	fma.rn.f64 	%fd577, %fd576, 0dBFE62E42FEFA39EF, %fd105;
	fma.rn.f64 	%fd578, %fd576, 0dBC7ABC9E3B39803F, %fd577;
	fma.rn.f64 	%fd579, %fd578, 0d3E5ADE1569CE2BDF, 0d3E928AF3FCA213EA;
	fma.rn.f64 	%fd580, %fd579, %fd578, 0d3EC71DEE62401315;
	fma.rn.f64 	%fd581, %fd580, %fd578, 0d3EFA01997C89EB71;
	fma.rn.f64 	%fd582, %fd581, %fd578, 0d3F2A01A014761F65;
	fma.rn.f64 	%fd583, %fd582, %fd578, 0d3F56C16C1852B7AF;
	fma.rn.f64 	%fd584, %fd583, %fd578, 0d3F81111111122322;
	fma.rn.f64 	%fd585, %fd584, %fd578, 0d3FA55555555502A1;
	fma.rn.f64 	%fd586, %fd585, %fd578, 0d3FC5555555555511;
	fma.rn.f64 	%fd587, %fd586, %fd578, 0d3FE000000000000B;
	fma.rn.f64 	%fd588, %fd587, %fd578, 0d3FF0000000000000;
	fma.rn.f64 	%fd589, %fd588, %fd578, 0d3FF0000000000000;
	{
	.reg .b32 %temp; 
	mov.b64 	{%r96, %temp}, %fd589;
	}
	{
	.reg .b32 %temp; 
	mov.b64 	{%temp, %r97}, %fd589;
	}
	shl.b32 	%r372, %r95, 20;
	add.s32 	%r373, %r372, %r97;
	mov.b64 	%fd886, {%r96, %r373};
	{
	.reg .b32 %temp; 
	mov.b64 	{%temp, %r374}, %fd105;
	}
	mov.b32 	%f20, %r374;
	abs.f32 	%f7, %f20;
	setp.lt.f32 	%p65, %f7, 0f4086232B;
	@%p65 bra 	$L__BB0_82;
	setp.lt.f64 	%p66, %fd105, 0d0000000000000000;
	add.f64 	%fd590, %fd105, 0d7FF0000000000000;
	selp.f64 	%fd886, 0d0000000000000000, %fd590, %p66;
	setp.geu.f32 	%p67, %f7, 0f40874800;
	@%p67 bra 	$L__BB0_82;
	shr.u32 	%r375, %r95, 31;
	add.s32 	%r376, %r95, %r375;
	shr.s32 	%r377, %r376, 1;
	shl.b32 	%r378, %r377, 20;
	add.s32 	%r379, %r97, %r378;
	mov.b64 	%fd591, {%r96, %r379};
	sub.s32 	%r380, %r95, %r377;
	shl.b32 	%r381, %r380, 20;
	add.s32 	%r382, %r381, 1072693248;
	mov.b32 	%r383, 0;
	mov.b64 	%fd592, {%r383, %r382};
	mul.f64 	%fd886, %fd592, %fd591;
$L__BB0_82:
	add.f64 	%fd887, %fd886, 0d3FF0000000000000;
	{
	.reg .b32 %temp; 
	mov.b64 	{%temp, %r531}, %fd887;
	}
	{
	.reg .b32 %temp; 
	mov.b64 	{%r532, %temp}, %fd887;
	}
	setp.gt.s32 	%p68, %r531, 1048575;
	mov.b32 	%r533, -1023;
	@%p68 bra 	$L__BB0_84;
	mul.f64 	%fd887, %fd887, 0d4350000000000000;
	{
	.reg .b32 %temp; 
	mov.b64 	{%temp, %r531}, %fd887;
	}
	{
	.reg .b32 %temp; 
	mov.b64 	{%r532, %temp}, %fd887;
	}
	mov.b32 	%r533, -1077;
$L__BB0_84:
	add.s32 	%r386, %r531, -1;
	setp.gt.u32 	%p69, %r386, 2146435070;
	@%p69 bra 	$L__BB0_88;
	shr.u32 	%r389, %r531, 20;
	add.s32 	%r534, %r533, %r389;
	and.b32  	%r390, %r531, 1048575;
	or.b32  	%r391, %r390, 1072693248;
	mov.b64 	%fd888, {%r532, %r391};
	setp.lt.u32 	%p71, %r391, 1073127583;
	@%p71 bra 	$L__BB0_87;
	{
	.reg .b32 %temp; 
	mov.b64 	{%r392, %temp}, %fd888;
	}
	{
	.reg .b32 %temp; 
	mov.b64 	{%temp, %r393}, %fd888;
	}
	add.s32 	%r394, %r393, -1048576;
	mov.b64 	%fd888, {%r392, %r394};
	add.s32 	%r534, %r534, 1;
$L__BB0_87:
	add.f64 	%fd594, %fd888, 0dBFF0000000000000;
	add.f64 	%fd595, %fd888, 0d3FF0000000000000;
	rcp.approx.ftz.f64 	%fd596, %fd595;
	neg.f64 	%fd597, %fd595;
	fma.rn.f64 	%fd598, %fd597, %fd596, 0d3FF0000000000000;
	fma.rn.f64 	%fd599, %fd598, %fd598, %fd598;
	fma.rn.f64 	%fd600, %fd599, %fd596, %fd596;
	mul.f64 	%fd601, %fd594, %fd600;
	fma.rn.f64 	%fd602, %fd594, %fd600, %fd601;
	mul.f64 	%fd603, %fd602, %fd602;
	fma.rn.f64 	%fd604, %fd603, 0d3EB1380B3AE80F1E, 0d3ED0EE258B7A8B04;
	fma.rn.f64 	%fd605, %fd604, %fd603, 0d3EF3B2669F02676F;
	fma.rn.f64 	%fd606, %fd605, %fd603, 0d3F1745CBA9AB0956;
	fma.rn.f64 	%fd607, %fd606, %fd603, 0d3F3C71C72D1B5154;
	fma.rn.f64 	%fd608, %fd607, %fd603, 0d3F624924923BE72D;
	fma.rn.f64 	%fd609, %fd608, %fd603, 0d3F8999999999A3C4;
	fma.rn.f64 	%fd610, %fd609, %fd603, 0d3FB5555555555554;
	sub.f64 	%fd611, %fd594, %fd602;
	add.f64 	%fd612, %fd611, %fd611;
	neg.f64 	%fd613, %fd602;
	fma.rn.f64 	%fd614, %fd613, %fd594, %fd612;
	mul.f64 	%fd615, %fd600, %fd614;
	mul.f64 	%fd616, %fd603, %fd610;
	fma.rn.f64 	%fd617, %fd616, %fd602, %fd615;
	xor.b32  	%r395, %r534, -2147483648;
	mov.b32 	%r396, 1127219200;
	mov.b64 	%fd618, {%r395, %r396};
	mov.b32 	%r397, -2147483648;
	mov.b64 	%fd619, {%r397, %r396};
	sub.f64 	%fd620, %fd618, %fd619;
	fma.rn.f64 	%fd621, %fd620, 0d3FE62E42FEFA39EF, %fd602;
	fma.rn.f64 	%fd622, %fd620, 0dBFE62E42FEFA39EF, %fd621;
	sub.f64 	%fd623, %fd622, %fd602;
	sub.f64 	%fd624, %fd617, %fd623;
	fma.rn.f64 	%fd625, %fd620, 0d3C7ABC9E3B39803F, %fd624;
	add.f64 	%fd116, %fd621, %fd625;
	add.f64 	%fd893, %fd103, %fd116;
	bra.uni 	$L__BB0_100;
$L__BB0_88:
	fma.rn.f64 	%fd593, %fd887, 0d7FF0000000000000, 0d7FF0000000000000;
	{
	.reg .b32 %temp; 
	mov.b64 	{%temp, %r387}, %fd887;
	}
	and.b32  	%r388, %r387, 2147483647;
	setp.eq.s32 	%p70, %r388, 0;
	selp.f64 	%fd117, 0dFFF0000000000000, %fd593, %p70;
	add.f64 	%fd893, %fd103, %fd117;
	bra.uni 	$L__BB0_100;
$L__BB0_89:
	sub.f64 	%fd120, %fd103, %fd104;
	fma.rn.f64 	%fd522, %fd120, 0d3FF71547652B82FE, 0d4338000000000000;
	{
	.reg .b32 %temp; 
	mov.b64 	{%r108, %temp}, %fd522;
	}
	mov.f64 	%fd523, 0dC338000000000000;
	add.rn.f64 	%fd524, %fd522, %fd523;
	fma.rn.f64 	%fd525, %fd524, 0dBFE62E42FEFA39EF, %fd120;
	fma.rn.f64 	%fd526, %fd524, 0dBC7ABC9E3B39803F, %fd525;
	fma.rn.f64 	%fd527, %fd526, 0d3E5ADE1569CE2BDF, 0d3E928AF3FCA213EA;
	fma.rn.f64 	%fd528, %fd527, %fd526, 0d3EC71DEE62401315;
	fma.rn.f64 	%fd529, %fd528, %fd526, 0d3EFA01997C89EB71;
	fma.rn.f64 	%fd530, %fd529, %fd526, 0d3F2A01A014761F65;
	fma.rn.f64 	%fd531, %fd530, %fd526, 0d3F56C16C1852B7AF;
	fma.rn.f64 	%fd532, %fd531, %fd526, 0d3F81111111122322;
	fma.rn.f64 	%fd533, %fd532, %fd526, 0d3FA55555555502A1;
	fma.rn.f64 	%fd534, %fd533, %fd526, 0d3FC5555555555511;
	fma.rn.f64 	%fd535, %fd534, %fd526, 0d3FE000000000000B;
	fma.rn.f64 	%fd536, %fd535, %fd526, 0d3FF0000000000000;
	fma.rn.f64 	%fd537, %fd536, %fd526, 0d3FF0000000000000;
	{
	.reg .b32 %temp; 
	mov.b64 	{%r109, %temp}, %fd537;
	}
	{
	.reg .b32 %temp; 
	mov.b64 	{%temp, %r110}, %fd537;
	}
	shl.b32 	%r346, %r108, 20;
	add.s32 	%r347, %r346, %r110;
	mov.b64 	%fd889, {%r109, %r347};
	{
	.reg .b32 %temp; 
	mov.b64 	{%temp, %r348}, %fd120;
	}
	mov.b32 	%f19, %r348;
	abs.f32 	%f8, %f19;
	setp.lt.f32 	%p58, %f8, 0f4086232B;
	@%p58 bra 	$L__BB0_92;
	setp.lt.f64 	%p59, %fd120, 0d0000000000000000;
	add.f64 	%fd538, %fd120, 0d7FF0000000000000;
	selp.f64 	%fd889, 0d0000000000000000, %fd538, %p59;
	setp.geu.f32 	%p60, %f8, 0f40874800;
	@%p60 bra 	$L__BB0_92;
	shr.u32 	%r349, %r108, 31;
	add.s32 	%r350, %r108, %r349;
	shr.s32 	%r351, %r350, 1;
	shl.b32 	%r352, %r351, 20;
	add.s32 	%r353, %r110, %r352;
	mov.b64 	%fd539, {%r109, %r353};
	sub.s32 	%r354, %r108, %r351;
	shl.b32 	%r355, %r354, 20;
	add.s32 	%r356, %r355, 1072693248;
	mov.b32 	%r357, 0;
	mov.b64 	%fd540, {%r357, %r356};
	mul.f64 	%fd889, %fd540, %fd539;
$L__BB0_92:
	add.f64 	%fd890, %fd889, 0d3FF0000000000000;
	{
	.reg .b32 %temp; 
	mov.b64 	{%temp, %r535}, %fd890;
	}
	{
	.reg .b32 %temp; 
	mov.b64 	{%r536, %temp}, %fd890;
	}
	setp.gt.s32 	%p61, %r535, 1048575;
	mov.b32 	%r537, -1023;
	@%p61 bra 	$L__BB0_94;
	mul.f64 	%fd890, %fd890, 0d4350000000000000;
	{
	.reg .b32 %temp; 
	mov.b64 	{%temp, %r535}, %fd890;
	}
	{
	.reg .b32 %temp; 
	mov.b64 	{%r536, %temp}, %fd890;
	}
	mov.b32 	%r537, -1077;
$L__BB0_94:
	add.s32 	%r360, %r535, -1;
	setp.gt.u32 	%p62, %r360, 2146435070;
	@%p62 bra 	$L__BB0_98;
	shr.u32 	%r363, %r535, 20;
	add.s32 	%r538, %r537, %r363;
	and.b32  	%r364, %r535, 1048575;
	or.b32  	%r365, %r364, 1072693248;
	mov.b64 	%fd891, {%r536, %r365};
	setp.lt.u32 	%p64, %r365, 1073127583;
	@%p64 bra 	$L__BB0_97;
	{
	.reg .b32 %temp; 
	mov.b64 	{%r366, %temp}, %fd891;
	}
	{
	.reg .b32 %temp; 
	mov.b64 	{%temp, %r367}, %fd891;
	}
	add.s32 	%r368, %r367, -1048576;
	mov.b64 	%fd891, {%r366, %r368};
	add.s32 	%r538, %r538, 1;
$L__BB0_97:
	add.f64 	%fd542, %fd891, 0dBFF0000000000000;
	add.f64 	%fd543, %fd891, 0d3FF0000000000000;
	rcp.approx.ftz.f64 	%fd544, %fd543;
	neg.f64 	%fd545, %fd543;
	fma.rn.f64 	%fd546, %fd545, %fd544, 0d3FF0000000000000;
	fma.rn.f64 	%fd547, %fd546, %fd546, %fd546;
	fma.rn.f64 	%fd548, %fd547, %fd544, %fd544;
	mul.f64 	%fd549, %fd542, %fd548;
	fma.rn.f64 	%fd550, %fd542, %fd548, %fd549;
	mul.f64 	%fd551, %fd550, %fd550;
	fma.rn.f64 	%fd552, %fd551, 0d3EB1380B3AE80F1E, 0d3ED0EE258B7A8B04;
	fma.rn.f64 	%fd553, %fd552, %fd551, 0d3EF3B2669F02676F;
	fma.rn.f64 	%fd554, %fd553, %fd551, 0d3F1745CBA9AB0956;
	fma.rn.f64 	%fd555, %fd554, %fd551, 0d3F3C71C72D1B5154;
	fma.rn.f64 	%fd556, %fd555, %fd551, 0d3F624924923BE72D;
	fma.rn.f64 	%fd557, %fd556, %fd551, 0d3F8999999999A3C4;
	fma.rn.f64 	%fd558, %fd557, %fd551, 0d3FB5555555555554;
	sub.f64 	%fd559, %fd542, %fd550;
	add.f64 	%fd560, %fd559, %fd559;
	neg.f64 	%fd561, %fd550;
	fma.rn.f64 	%fd562, %fd561, %fd542, %fd560;
	mul.f64 	%fd563, %fd548, %fd562;
	mul.f64 	%fd564, %fd551, %fd558;
	fma.rn.f64 	%fd565, %fd564, %fd550, %fd563;
	xor.b32  	%r369, %r538, -2147483648;
	mov.b32 	%r370, 1127219200;
	mov.b64 	%fd566, {%r369, %r370};
	mov.b32 	%r371, -2147483648;
	mov.b64 	%fd567, {%r371, %r370};
	sub.f64 	%fd568, %fd566, %fd567;
	fma.rn.f64 	%fd569, %fd568, 0d3FE62E42FEFA39EF, %fd550;
	fma.rn.f64 	%fd570, %fd568, 0dBFE62E42FEFA39EF, %fd569;
	sub.f64 	%fd571, %fd570, %fd550;
	sub.f64 	%fd572, %fd565, %fd571;
	fma.rn.f64 	%fd573, %fd568, 0d3C7ABC9E3B39803F, %fd572;
	add.f64 	%fd892, %fd569, %fd573;
	bra.uni 	$L__BB0_99;
$L__BB0_98:
	fma.rn.f64 	%fd541, %fd890, 0d7FF0000000000000, 0d7FF0000000000000;
	{
	.reg .b32 %temp; 
	mov.b64 	{%temp, %r361}, %fd890;
	}
	and.b32  	%r362, %r361, 2147483647;
	setp.eq.s32 	%p63, %r362, 0;
	selp.f64 	%fd892, 0dFFF0000000000000, %fd541, %p63;
$L__BB0_99:
	add.f64 	%fd893, %fd104, %fd892;
$L__BB0_100:
	st.global.f64 	[%rd2], %fd893;
	ld.global.f64 	%fd136, [%rd3];
	ld.const.f64 	%fd626, [r4logprob];
	fma.rn.f64 	%fd137, %fd202, %fd626, %fd102;
	setp.le.f64 	%p72, %fd136, 0dC415AF1D78B58C40;
	mov.f64 	%fd901, %fd137;
	@%p72 bra 	$L__BB0_124;
	setp.le.f64 	%p73, %fd137, 0dC415AF1D78B58C40;
	mov.f64 	%fd901, %fd136;
	@%p73 bra 	$L__BB0_124;
	setp.leu.f64 	%p74, %fd136, %fd137;
	@%p74 bra 	$L__BB0_113;
	sub.f64 	%fd138, %fd137, %fd136;
	fma.rn.f64 	%fd679, %fd138, 0d3FF71547652B82FE, 0d4338000000000000;
	{
	.reg .b32 %temp; 
	mov.b64 	{%r121, %temp}, %fd679;
	}
	mov.f64 	%fd680, 0dC338000000000000;
	add.rn.f64 	%fd681, %fd679, %fd680;
	fma.rn.f64 	%fd682, %fd681, 0dBFE62E42FEFA39EF, %fd138;
	fma.rn.f64 	%fd683, %fd681, 0dBC7ABC9E3B39803F, %fd682;
	fma.rn.f64 	%fd684, %fd683, 0d3E5ADE1569CE2BDF, 0d3E928AF3FCA213EA;
	fma.rn.f64 	%fd685, %fd684, %fd683, 0d3EC71DEE62401315;
	fma.rn.f64 	%fd686, %fd685, %fd683, 0d3EFA01997C89EB71;
	fma.rn.f64 	%fd687, %fd686, %fd683, 0d3F2A01A014761F65;
	fma.rn.f64 	%fd688, %fd687, %fd683, 0d3F56C16C1852B7AF;
	fma.rn.f64 	%fd689, %fd688, %fd683, 0d3F81111111122322;
	fma.rn.f64 	%fd690, %fd689, %fd683, 0d3FA55555555502A1;
	fma.rn.f64 	%fd691, %fd690, %fd683, 0d3FC5555555555511;
	fma.rn.f64 	%fd692, %fd691, %fd683, 0d3FE000000000000B;
	fma.rn.f64 	%fd693, %fd692, %fd683, 0d3FF0000000000000;
	fma.rn.f64 	%fd694, %fd693, %fd683, 0d3FF0000000000000;
	{
	.reg .b32 %temp; 
	mov.b64 	{%r122, %temp}, %fd694;
	}
	{
	.reg .b32 %temp; 
	mov.b64 	{%temp, %r123}, %fd694;
	}
	shl.b32 	%r424, %r121, 20;
	add.s32 	%r425, %r424, %r123;
	mov.b64 	%fd894, {%r122, %r425};
	{
	.reg .b32 %temp; 
	mov.b64 	{%temp, %r426}, %fd138;
	}
	mov.b32 	%f22, %r426;
	abs.f32 	%f9, %f22;
	setp.lt.f32 	%p82, %f9, 0f4086232B;
	@%p82 bra 	$L__BB0_106;
	setp.lt.f64 	%p83, %fd138, 0d0000000000000000;
	add.f64 	%fd695, %fd138, 0d7FF0000000000000;
	selp.f64 	%fd894, 0d0000000000000000, %fd695, %p83;
	setp.geu.f32 	%p84, %f9, 0f40874800;
	@%p84 bra 	$L__BB0_106;
	shr.u32 	%r427, %r121, 31;
	add.s32 	%r428, %r121, %r427;
	shr.s32 	%r429, %r428, 1;
	shl.b32 	%r430, %r429, 20;
	add.s32 	%r431, %r123, %r430;
	mov.b64 	%fd696, {%r122, %r431};
	sub.s32 	%r432, %r121, %r429;
	shl.b32 	%r433, %r432, 20;
	add.s32 	%r434, %r433, 1072693248;
	mov.b32 	%r435, 0;
	mov.b64 	%fd697, {%r435, %r434};
	mul.f64 	%fd894, %fd697, %fd696;
$L__BB0_106:
	add.f64 	%fd895, %fd894, 0d3FF0000000000000;
	{
	.reg .b32 %temp; 
	mov.b64 	{%temp, %r539}, %fd895;
	}
	{
	.reg .b32 %temp; 
	mov.b64 	{%r540, %temp}, %fd895;
	}
	setp.gt.s32 	%p85, %r539, 1048575;
	mov.b32 	%r541, -1023;
	@%p85 bra 	$L__BB0_108;
	mul.f64 	%fd895, %fd895, 0d4350000000000000;
	{
	.reg .b32 %temp; 
	mov.b64 	{%temp, %r539}, %fd895;
	}
	{
	.reg .b32 %temp; 
	mov.b64 	{%r540, %temp}, %fd895;
	}
	mov.b32 	%r541, -1077;
$L__BB0_108:
	add.s32 	%r438, %r539, -1;
	setp.gt.u32 	%p86, %r438, 2146435070;
	@%p86 bra 	$L__BB0_112;
	shr.u32 	%r441, %r539, 20;
	add.s32 	%r542, %r541, %r441;
	and.b32  	%r442, %r539, 1048575;
	or.b32  	%r443, %r442, 1072693248;
	mov.b64 	%fd896, {%r540, %r443};
	setp.lt.u32 	%p88, %r443, 1073127583;
	@%p88 bra 	$L__BB0_111;
	{
	.reg .b32 %temp; 
	mov.b64 	{%r444, %temp}, %fd896;
	}
	{
	.reg .b32 %temp; 
	mov.b64 	{%temp, %r445}, %fd896;
	}
	add.s32 	%r446, %r445, -1048576;
	mov.b64 	%fd896, {%r444, %r446};
	add.s32 	%r542, %r542, 1;
$L__BB0_111:
	add.f64 	%fd699, %fd896, 0dBFF0000000000000;
	add.f64 	%fd700, %fd896, 0d3FF0000000000000;
	rcp.approx.ftz.f64 	%fd701, %fd700;
	neg.f64 	%fd702, %fd700;
	fma.rn.f64 	%fd703, %fd702, %fd701, 0d3FF0000000000000;
	fma.rn.f64 	%fd704, %fd703, %fd703, %fd703;
	fma.rn.f64 	%fd705, %fd704, %fd701, %fd701;
	mul.f64 	%fd706, %fd699, %fd705;
	fma.rn.f64 	%fd707, %fd699, %fd705, %fd706;
	mul.f64 	%fd708, %fd707, %fd707;
	fma.rn.f64 	%fd709, %fd708, 0d3EB1380B3AE80F1E, 0d3ED0EE258B7A8B04;
	fma.rn.f64 	%fd710, %fd709, %fd708, 0d3EF3B2669F02676F;
	fma.rn.f64 	%fd711, %fd710, %fd708, 0d3F1745CBA9AB0956;
	fma.rn.f64 	%fd712, %fd711, %fd708, 0d3F3C71C72D1B5154;
	fma.rn.f64 	%fd713, %fd712, %fd708, 0d3F624924923BE72D;
	fma.rn.f64 	%fd714, %fd713, %fd708, 0d3F8999999999A3C4;
	fma.rn.f64 	%fd715, %fd714, %fd708, 0d3FB5555555555554;
	sub.f64 	%fd716, %fd699, %fd707;
	add.f64 	%fd717, %fd716, %fd716;
	neg.f64 	%fd718, %fd707;
	fma.rn.f64 	%fd719, %fd718, %fd699, %fd717;
	mul.f64 	%fd720, %fd705, %fd719;
	mul.f64 	%fd721, %fd708, %fd715;
	fma.rn.f64 	%fd722, %fd721, %fd707, %fd720;
	xor.b32  	%r447, %r542, -2147483648;
	mov.b32 	%r448, 1127219200;
	mov.b64 	%fd723, {%r447, %r448};
	mov.b32 	%r449, -2147483648;
	mov.b64 	%fd724, {%r449, %r448};
	sub.f64 	%fd725, %fd723, %fd724;
	fma.rn.f64 	%fd726, %fd725, 0d3FE62E42FEFA39EF, %fd707;
	fma.rn.f64 	%fd727, %fd725, 0dBFE62E42FEFA39EF, %fd726;
	sub.f64 	%fd728, %fd727, %fd707;
	sub.f64 	%fd729, %fd722, %fd728;
	fma.rn.f64 	%fd730, %fd725, 0d3C7ABC9E3B39803F, %fd729;
	add.f64 	%fd149, %fd726, %fd730;
	add.f64 	%fd901, %fd136, %fd149;
	bra.uni 	$L__BB0_124;
$L__BB0_112:
	fma.rn.f64 	%fd698, %fd895, 0d7FF0000000000000, 0d7FF0000000000000;
	{
	.reg .b32 %temp; 
	mov.b64 	{%temp, %r439}, %fd895;
	}
	and.b32  	%r440, %r439, 2147483647;
	setp.eq.s32 	%p87, %r440, 0;
	selp.f64 	%fd150, 0dFFF0000000000000, %fd698, %p87;
	add.f64 	%fd901, %fd136, %fd150;
	bra.uni 	$L__BB0_124;
$L__BB0_113:
	sub.f64 	%fd153, %fd136, %fd137;
	fma.rn.f64 	%fd627, %fd153, 0d3FF71547652B82FE, 0d4338000000000000;
	{
	.reg .b32 %temp; 
	mov.b64 	{%r134, %temp}, %fd627;
	}
	mov.f64 	%fd628, 0dC338000000000000;
	add.rn.f64 	%fd629, %fd627, %fd628;
	fma.rn.f64 	%fd630, %fd629, 0dBFE62E42FEFA39EF, %fd153;
	fma.rn.f64 	%fd631, %fd629, 0dBC7ABC9E3B39803F, %fd630;
	fma.rn.f64 	%fd632, %fd631, 0d3E5ADE1569CE2BDF, 0d3E928AF3FCA213EA;
	fma.rn.f64 	%fd633, %fd632, %fd631, 0d3EC71DEE62401315;
	fma.rn.f64 	%fd634, %fd633, %fd631, 0d3EFA01997C89EB71;
	fma.rn.f64 	%fd635, %fd634, %fd631, 0d3F2A01A014761F65;
	fma.rn.f64 	%fd636, %fd635, %fd631, 0d3F56C16C1852B7AF;
	fma.rn.f64 	%fd637, %fd636, %fd631, 0d3F81111111122322;
	fma.rn.f64 	%fd638, %fd637, %fd631, 0d3FA55555555502A1;
	fma.rn.f64 	%fd639, %fd638, %fd631, 0d3FC5555555555511;
	fma.rn.f64 	%fd640, %fd639, %fd631, 0d3FE000000000000B;
	fma.rn.f64 	%fd641, %fd640, %fd631, 0d3FF0000000000000;
	fma.rn.f64 	%fd642, %fd641, %fd631, 0d3FF0000000000000;
	{
	.reg .b32 %temp; 
	mov.b64 	{%r135, %temp}, %fd642;
	}
	{
	.reg .b32 %temp; 
	mov.b64 	{%temp, %r136}, %fd642;
	}
	shl.b32 	%r398, %r134, 20;
	add.s32 	%r399, %r398, %r136;
	mov.b64 	%fd897, {%r135, %r399};
	{
	.reg .b32 %temp; 
	mov.b64 	{%temp, %r400}, %fd153;
	}
	mov.b32 	%f21, %r400;
	abs.f32 	%f10, %f21;
	setp.lt.f32 	%p75, %f10, 0f4086232B;
	@%p75 bra 	$L__BB0_116;
	setp.lt.f64 	%p76, %fd153, 0d0000000000000000;
	add.f64 	%fd643, %fd153, 0d7FF0000000000000;
	selp.f64 	%fd897, 0d0000000000000000, %fd643, %p76;
	setp.geu.f32 	%p77, %f10, 0f40874800;
	@%p77 bra 	$L__BB0_116;
	shr.u32 	%r401, %r134, 31;
	add.s32 	%r402, %r134, %r401;
	shr.s32 	%r403, %r402, 1;
	shl.b32 	%r404, %r403, 20;
	add.s32 	%r405, %r136, %r404;
	mov.b64 	%fd644, {%r135, %r405};
	sub.s32 	%r406, %r134, %r403;
	shl.b32 	%r407, %r406, 20;
	add.s32 	%r408, %r407, 1072693248;
	mov.b32 	%r409, 0;
	mov.b64 	%fd645, {%r409, %r408};
	mul.f64 	%fd897, %fd645, %fd644;
$L__BB0_116:
	add.f64 	%fd898, %fd897, 0d3FF0000000000000;
	{
	.reg .b32 %temp; 
	mov.b64 	{%temp, %r543}, %fd898;
	}
	{
	.reg .b32 %temp; 
	mov.b64 	{%r544, %temp}, %fd898;
	}
	setp.gt.s32 	%p78, %r543, 1048575;
	mov.b32 	%r545, -1023;
	@%p78 bra 	$L__BB0_118;
	mul.f64 	%fd898, %fd898, 0d4350000000000000;
	{
	.reg .b32 %temp; 
	mov.b64 	{%temp, %r543}, %fd898;
	}
	{
	.reg .b32 %temp; 
	mov.b64 	{%r544, %temp}, %fd898;
	}
	mov.b32 	%r545, -1077;
$L__BB0_118:
	add.s32 	%r412, %r543, -1;
	setp.gt.u32 	%p79, %r412, 2146435070;
	@%p79 bra 	$L__BB0_122;
	shr.u32 	%r415, %r543, 20;
	add.s32 	%r546, %r545, %r415;
	and.b32  	%r416, %r543, 1048575;
	or.b32  	%r417, %r416, 1072693248;
	mov.b64 	%fd899, {%r544, %r417};
	setp.lt.u32 	%p81, %r417, 1073127583;
	@%p81 bra 	$L__BB0_121;
	{
	.reg .b32 %temp; 
	mov.b64 	{%r418, %temp}, %fd899;
	}
	{
	.reg .b32 %temp; 
	mov.b64 	{%temp, %r419}, %fd899;
	}
	add.s32 	%r420, %r419, -1048576;
	mov.b64 	%fd899, {%r418, %r420};
	add.s32 	%r546, %r546, 1;
$L__BB0_121:
	add.f64 	%fd647, %fd899, 0dBFF0000000000000;
	add.f64 	%fd648, %fd899, 0d3FF0000000000000;
	rcp.approx.ftz.f64 	%fd649, %fd648;
	neg.f64 	%fd650, %fd648;
	fma.rn.f64 	%fd651, %fd650, %fd649, 0d3FF0000000000000;
	fma.rn.f64 	%fd652, %fd651, %fd651, %fd651;
	fma.rn.f64 	%fd653, %fd652, %fd649, %fd649;
	mul.f64 	%fd654, %fd647, %fd653;
	fma.rn.f64 	%fd655, %fd647, %fd653, %fd654;
	mul.f64 	%fd656, %fd655, %fd655;
	fma.rn.f64 	%fd657, %fd656, 0d3EB1380B3AE80F1E, 0d3ED0EE258B7A8B04;
	fma.rn.f64 	%fd658, %fd657, %fd656, 0d3EF3B2669F02676F;
	fma.rn.f64 	%fd659, %fd658, %fd656, 0d3F1745CBA9AB0956;
	fma.rn.f64 	%fd660, %fd659, %fd656, 0d3F3C71C72D1B5154;
	fma.rn.f64 	%fd661, %fd660, %fd656, 0d3F624924923BE72D;
	fma.rn.f64 	%fd662, %fd661, %fd656, 0d3F8999999999A3C4;
	fma.rn.f64 	%fd663, %fd662, %fd656, 0d3FB5555555555554;
	sub.f64 	%fd664, %fd647, %fd655;
	add.f64 	%fd665, %fd664, %fd664;
	neg.f64 	%fd666, %fd655;
	fma.rn.f64 	%fd667, %fd666, %fd647, %fd665;
	mul.f64 	%fd668, %fd653, %fd667;
	mul.f64 	%fd669, %fd656, %fd663;
	fma.rn.f64 	%fd670, %fd669, %fd655, %fd668;
	xor.b32  	%r421, %r546, -2147483648;
	mov.b32 	%r422, 1127219200;
	mov.b64 	%fd671, {%r421, %r422};
	mov.b32 	%r423, -2147483648;
	mov.b64 	%fd672, {%r423, %r422};
	sub.f64 	%fd673, %fd671, %fd672;
	fma.rn.f64 	%fd674, %fd673, 0d3FE62E42FEFA39EF, %fd655;
	fma.rn.f64 	%fd675, %fd673, 0dBFE62E42FEFA39EF, %fd674;
	sub.f64 	%fd676, %fd675, %fd655;
	sub.f64 	%fd677, %fd670, %fd676;
	fma.rn.f64 	%fd678, %fd673, 0d3C7ABC9E3B39803F, %fd677;
	add.f64 	%fd900, %fd674, %fd678;
	bra.uni 	$L__BB0_123;
$L__BB0_122:
	fma.rn.f64 	%fd646, %fd898, 0d7FF0000000000000, 0d7FF0000000000000;
	{
	.reg .b32 %temp; 
	mov.b64 	{%temp, %r413}, %fd898;
	}
	and.b32  	%r414, %r413, 2147483647;
	setp.eq.s32 	%p80, %r414, 0;
	selp.f64 	%fd900, 0dFFF0000000000000, %fd646, %p80;
$L__BB0_123:
	add.f64 	%fd901, %fd137, %fd900;
$L__BB0_124:
	st.global.f64 	[%rd3], %fd901;
	ld.const.u32 	%r450, [L];
	mad.lo.s32 	%r451, %r40, %r450, %r41;
	mul.wide.s32 	%rd18, %r451, 8;
	add.s64 	%rd4, %rd1, %rd18;
	ld.global.f64 	%fd169, [%rd4];
	ld.const.f64 	%fd731, [r7logprob];
	fma.rn.f64 	%fd170, %fd202, %fd731, %fd102;
	setp.le.f64 	%p89, %fd169, 0dC415AF1D78B58C40;
	mov.f64 	%fd909, %fd170;
	@%p89 bra 	$L__BB0_148;
	setp.le.f64 	%p90, %fd170, 0dC415AF1D78B58C40;
	mov.f64 	%fd909, %fd169;
	@%p90 bra 	$L__BB0_148;
	setp.leu.f64 	%p91, %fd169, %fd170;
	@%p91 bra 	$L__BB0_137;
	sub.f64 	%fd171, %fd170, %fd169;
	fma.rn.f64 	%fd784, %fd171, 0d3FF71547652B82FE, 0d4338000000000000;
	{
	.reg .b32 %temp; 
	mov.b64 	{%r147, %temp}, %fd784;
	}
	mov.f64 	%fd785, 0dC338000000000000;
	add.rn.f64 	%fd786, %fd784, %fd785;
	fma.rn.f64 	%fd787, %fd786, 0dBFE62E42FEFA39EF, %fd171;
	fma.rn.f64 	%fd788, %fd786, 0dBC7ABC9E3B39803F, %fd787;
	fma.rn.f64 	%fd789, %fd788, 0d3E5ADE1569CE2BDF, 0d3E928AF3FCA213EA;
	fma.rn.f64 	%fd790, %fd789, %fd788, 0d3EC71DEE62401315;
	fma.rn.f64 	%fd791, %fd790, %fd788, 0d3EFA01997C89EB71;
	fma.rn.f64 	%fd792, %fd791, %fd788, 0d3F2A01A014761F65;
	fma.rn.f64 	%fd793, %fd792, %fd788, 0d3F56C16C1852B7AF;
	fma.rn.f64 	%fd794, %fd793, %fd788, 0d3F81111111122322;
	fma.rn.f64 	%fd795, %fd794, %fd788, 0d3FA55555555502A1;
	fma.rn.f64 	%fd796, %fd795, %fd788, 0d3FC5555555555511;
	fma.rn.f64 	%fd797, %fd796, %fd788, 0d3FE000000000000B;
	fma.rn.f64 	%fd798, %fd797, %fd788, 0d3FF0000000000000;
	fma.rn.f64 	%fd799, %fd798, %fd788, 0d3FF0000000000000;
	{
	.reg .b32 %temp; 
	mov.b64 	{%r148, %temp}, %fd799;
	}
	{
	.reg .b32 %temp; 
	mov.b64 	{%temp, %r149}, %fd799;
	}
	shl.b32 	%r478, %r147, 20;
	add.s32 	%r479, %r478, %r149;
	mov.b64 	%fd902, {%r148, %r479};
	{
	.reg .b32 %temp; 
	mov.b64 	{%temp, %r480}, %fd171;
	}
	mov.b32 	%f24, %r480;
	abs.f32 	%f11, %f24;
	setp.lt.f32 	%p99, %f11, 0f4086232B;
	@%p99 bra 	$L__BB0_130;
	setp.lt.f64 	%p100, %fd171, 0d0000000000000000;
	add.f64 	%fd800, %fd171, 0d7FF0000000000000;
	selp.f64 	%fd902, 0d0000000000000000, %fd800, %p100;
	setp.geu.f32 	%p101, %f11, 0f40874800;
	@%p101 bra 	$L__BB0_130;
	shr.u32 	%r481, %r147, 31;
	add.s32 	%r482, %r147, %r481;
	shr.s32 	%r483, %r482, 1;
	shl.b32 	%r484, %r483, 20;
	add.s32 	%r485, %r149, %r484;
	mov.b64 	%fd801, {%r148, %r485};
	sub.s32 	%r486, %r147, %r483;
	shl.b32 	%r487, %r486, 20;
	add.s32 	%r488, %r487, 1072693248;
	mov.b32 	%r489, 0;
	mov.b64 	%fd802, {%r489, %r488};
	mul.f64 	%fd902, %fd802, %fd801;
$L__BB0_130:
	add.f64 	%fd903, %fd902, 0d3FF0000000000000;
	{
	.reg .b32 %temp; 
	mov.b64 	{%temp, %r547}, %fd903;
	}
	{
	.reg .b32 %temp; 
	mov.b64 	{%r548, %temp}, %fd903;
	}
	setp.gt.s32 	%p102, %r547, 1048575;
	mov.b32 	%r549, -1023;
	@%p102 bra 	$L__BB0_132;
	mul.f64 	%fd903, %fd903, 0d4350000000000000;
	{
	.reg .b32 %temp; 
	mov.b64 	{%temp, %r547}, %fd903;
	}
	{
	.reg .b32 %temp; 
	mov.b64 	{%r548, %temp}, %fd903;
	}
	mov.b32 	%r549, -1077;
$L__BB0_132:
	add.s32 	%r492, %r547, -1;
	setp.gt.u32 	%p103, %r492, 2146435070;
	@%p103 bra 	$L__BB0_136;
	shr.u32 	%r495, %r547, 20;
	add.s32 	%r550, %r549, %r495;
	and.b32  	%r496, %r547, 1048575;
	or.b32  	%r497, %r496, 1072693248;
	mov.b64 	%fd904, {%r548, %r497};
	setp.lt.u32 	%p105, %r497, 1073127583;
	@%p105 bra 	$L__BB0_135;
	{
	.reg .b32 %temp; 
	mov.b64 	{%r498, %temp}, %fd904;
	}
	{
	.reg .b32 %temp; 
	mov.b64 	{%temp, %r499}, %fd904;
	}
	add.s32 	%r500, %r499, -1048576;
	mov.b64 	%fd904, {%r498, %r500};
	add.s32 	%r550, %r550, 1;
$L__BB0_135:
	add.f64 	%fd804, %fd904, 0dBFF0000000000000;
	add.f64 	%fd805, %fd904, 0d3FF0000000000000;
	rcp.approx.ftz.f64 	%fd806, %fd805;
	neg.f64 	%fd807, %fd805;
	fma.rn.f64 	%fd808, %fd807, %fd806, 0d3FF0000000000000;
	fma.rn.f64 	%fd809, %fd808, %fd808, %fd808;
	fma.rn.f64 	%fd810, %fd809, %fd806, %fd806;
	mul.f64 	%fd811, %fd804, %fd810;
	fma.rn.f64 	%fd812, %fd804, %fd810, %fd811;
	mul.f64 	%fd813, %fd812, %fd812;
	fma.rn.f64 	%fd814, %fd813, 0d3EB1380B3AE80F1E, 0d3ED0EE258B7A8B04;
	fma.rn.f64 	%fd815, %fd814, %fd813, 0d3EF3B2669F02676F;
	fma.rn.f64 	%fd816, %fd815, %fd813, 0d3F1745CBA9AB0956;
	fma.rn.f64 	%fd817, %fd816, %fd813, 0d3F3C71C72D1B5154;
	fma.rn.f64 	%fd818, %fd817, %fd813, 0d3F624924923BE72D;
	fma.rn.f64 	%fd819, %fd818, %fd813, 0d3F8999999999A3C4;
	fma.rn.f64 	%fd820, %fd819, %fd813, 0d3FB5555555555554;
	sub.f64 	%fd821, %fd804, %fd812;
	add.f64 	%fd822, %fd821, %fd821;
	neg.f64 	%fd823, %fd812;
	fma.rn.f64 	%fd824, %fd823, %fd804, %fd822;
	mul.f64 	%fd825, %fd810, %fd824;
	mul.f64 	%fd826, %fd813, %fd820;
	fma.rn.f64 	%fd827, %fd826, %fd812, %fd825;
	xor.b32  	%r501, %r550, -2147483648;
	mov.b32 	%r502, 1127219200;
	mov.b64 	%fd828, {%r501, %r502};
	mov.b32 	%r503, -2147483648;
	mov.b64 	%fd829, {%r503, %r502};
	sub.f64 	%fd830, %fd828, %fd829;
	fma.rn.f64 	%fd831, %fd830, 0d3FE62E42FEFA39EF, %fd812;
	fma.rn.f64 	%fd832, %fd830, 0dBFE62E42FEFA39EF, %fd831;
	sub.f64 	%fd833, %fd832, %fd812;
	sub.f64 	%fd834, %fd827, %fd833;
	fma.rn.f64 	%fd835, %fd830, 0d3C7ABC9E3B39803F, %fd834;
	add.f64 	%fd182, %fd831, %fd835;
	add.f64 	%fd909, %fd169, %fd182;
	bra.uni 	$L__BB0_148;
$L__BB0_136:
	fma.rn.f64 	%fd803, %fd903, 0d7FF0000000000000, 0d7FF0000000000000;
	{
	.reg .b32 %temp; 
	mov.b64 	{%temp, %r493}, %fd903;
	}
	and.b32  	%r494, %r493, 2147483647;
	setp.eq.s32 	%p104, %r494, 0;
	selp.f64 	%fd183, 0dFFF0000000000000, %fd803, %p104;
	add.f64 	%fd909, %fd169, %fd183;
	bra.uni 	$L__BB0_148;
$L__BB0_137:
	sub.f64 	%fd186, %fd169, %fd170;
	fma.rn.f64 	%fd732, %fd186, 0d3FF71547652B82FE, 0d4338000000000000;
	{
	.reg .b32 %temp; 
	mov.b64 	{%r160, %temp}, %fd732;
	}
	mov.f64 	%fd733, 0dC338000000000000;
	add.rn.f64 	%fd734, %fd732, %fd733;
	fma.rn.f64 	%fd735, %fd734, 0dBFE62E42FEFA39EF, %fd186;
	fma.rn.f64 	%fd736, %fd734, 0dBC7ABC9E3B39803F, %fd735;
	fma.rn.f64 	%fd737, %fd736, 0d3E5ADE1569CE2BDF, 0d3E928AF3FCA213EA;
	fma.rn.f64 	%fd738, %fd737, %fd736, 0d3EC71DEE62401315;
	fma.rn.f64 	%fd739, %fd738, %fd736, 0d3EFA01997C89EB71;
	fma.rn.f64 	%fd740, %fd739, %fd736, 0d3F2A01A014761F65;
	fma.rn.f64 	%fd741, %fd740, %fd736, 0d3F56C16C1852B7AF;
	fma.rn.f64 	%fd742, %fd741, %fd736, 0d3F81111111122322;
	fma.rn.f64 	%fd743, %fd742, %fd736, 0d3FA55555555502A1;
	fma.rn.f64 	%fd744, %fd743, %fd736, 0d3FC5555555555511;
	fma.rn.f64 	%fd745, %fd744, %fd736, 0d3FE000000000000B;
	fma.rn.f64 	%fd746, %fd745, %fd736, 0d3FF0000000000000;
	fma.rn.f64 	%fd747, %fd746, %fd736, 0d3FF0000000000000;
	{
	.reg .b32 %temp; 
	mov.b64 	{%r161, %temp}, %fd747;
	}
	{
	.reg .b32 %temp; 
	mov.b64 	{%temp, %r162}, %fd747;
	}
	shl.b32 	%r452, %r160, 20;
	add.s32 	%r453, %r452, %r162;
	mov.b64 	%fd905, {%r161, %r453};
	{
	.reg .b32 %temp; 
	mov.b64 	{%temp, %r454}, %fd186;
	}
	mov.b32 	%f23, %r454;
	abs.f32 	%f12, %f23;
	setp.lt.f32 	%p92, %f12, 0f4086232B;
	@%p92 bra 	$L__BB0_140;
	setp.lt.f64 	%p93, %fd186, 0d0000000000000000;
	add.f64 	%fd748, %fd186, 0d7FF0000000000000;
	selp.f64 	%fd905, 0d0000000000000000, %fd748, %p93;
	setp.geu.f32 	%p94, %f12, 0f40874800;
	@%p94 bra 	$L__BB0_140;
	shr.u32 	%r455, %r160, 31;
	add.s32 	%r456, %r160, %r455;
	shr.s32 	%r457, %r456, 1;
	shl.b32 	%r458, %r457, 20;
	add.s32 	%r459, %r162, %r458;
	mov.b64 	%fd749, {%r161, %r459};
	sub.s32 	%r460, %r160, %r457;
	shl.b32 	%r461, %r460, 20;
	add.s32 	%r462, %r461, 1072693248;
	mov.b32 	%r463, 0;
	mov.b64 	%fd750, {%r463, %r462};
	mul.f64 	%fd905, %fd750, %fd749;
$L__BB0_140:
	add.f64 	%fd906, %fd905, 0d3FF0000000000000;
	{
	.reg .b32 %temp; 
	mov.b64 	{%temp, %r551}, %fd906;
	}
	{
	.reg .b32 %temp; 
	mov.b64 	{%r552, %temp}, %fd906;
	}
	setp.gt.s32 	%p95, %r551, 1048575;
	mov.b32 	%r553, -1023;
	@%p95 bra 	$L__BB0_142;
	mul.f64 	%fd906, %fd906, 0d4350000000000000;
	{
	.reg .b32 %temp; 
	mov.b64 	{%temp, %r551}, %fd906;
	}
	{
	.reg .b32 %temp; 
	mov.b64 	{%r552, %temp}, %fd906;
	}
	mov.b32 	%r553, -1077;
$L__BB0_142:
	add.s32 	%r466, %r551, -1;
	setp.gt.u32 	%p96, %r466, 2146435070;
	@%p96 bra 	$L__BB0_146;
	shr.u32 	%r469, %r551, 20;
	add.s32 	%r554, %r553, %r469;
	and.b32  	%r470, %r551, 1048575;
	or.b32  	%r471, %r470, 1072693248;
	mov.b64 	%fd907, {%r552, %r471};
	setp.lt.u32 	%p98, %r471, 1073127583;
	@%p98 bra 	$L__BB0_145;
	{
	.reg .b32 %temp; 
	mov.b64 	{%r472, %temp}, %fd907;
	}
	{
	.reg .b32 %temp; 
	mov.b64 	{%temp, %r473}, %fd907;
	}
	add.s32 	%r474, %r473, -1048576;
	mov.b64 	%fd907, {%r472, %r474};
	add.s32 	%r554, %r554, 1;
$L__BB0_145:
	add.f64 	%fd752, %fd907, 0dBFF0000000000000;
	add.f64 	%fd753, %fd907, 0d3FF0000000000000;
	rcp.approx.ftz.f64 	%fd754, %fd753;
	neg.f64 	%fd755, %fd753;
	fma.rn.f64 	%fd756, %fd755, %fd754, 0d3FF0000000000000;
	fma.rn.f64 	%fd757, %fd756, %fd756, %fd756;
	fma.rn.f64 	%fd758, %fd757, %fd754, %fd754;
	mul.f64 	%fd759, %fd752, %fd758;
	fma.rn.f64 	%fd760, %fd752, %fd758, %fd759;
	mul.f64 	%fd761, %fd760, %fd760;
	fma.rn.f64 	%fd762, %fd761, 0d3EB1380B3AE80F1E, 0d3ED0EE258B7A8B04;
	fma.rn.f64 	%fd763, %fd762, %fd761, 0d3EF3B2669F02676F;
	fma.rn.f64 	%fd764, %fd763, %fd761, 0d3F1745CBA9AB0956;
	fma.rn.f64 	%fd765, %fd764, %fd761, 0d3F3C71C72D1B5154;
	fma.rn.f64 	%fd766, %fd765, %fd761, 0d3F624924923BE72D;
	fma.rn.f64 	%fd767, %fd766, %fd761, 0d3F8999999999A3C4;
	fma.rn.f64 	%fd768, %fd767, %fd761, 0d3FB5555555555554;
	sub.f64 	%fd769, %fd752, %fd760;
	add.f64 	%fd770, %fd769, %fd769;
	neg.f64 	%fd771, %fd760;
	fma.rn.f64 	%fd772, %fd771, %fd752, %fd770;
	mul.f64 	%fd773, %fd758, %fd772;
	mul.f64 	%fd774, %fd761, %fd768;
	fma.rn.f64 	%fd775, %fd774, %fd760, %fd773;
	xor.b32  	%r475, %r554, -2147483648;
	mov.b32 	%r476, 1127219200;
	mov.b64 	%fd776, {%r475, %r476};
	mov.b32 	%r477, -2147483648;
	mov.b64 	%fd777, {%r477, %r476};
	sub.f64 	%fd778, %fd776, %fd777;
	fma.rn.f64 	%fd779, %fd778, 0d3FE62E42FEFA39EF, %fd760;
	fma.rn.f64 	%fd780, %fd778, 0dBFE62E42FEFA39EF, %fd779;
	sub.f64 	%fd781, %fd780, %fd760;
	sub.f64 	%fd782, %fd775, %fd781;
	fma.rn.f64 	%fd783, %fd778, 0d3C7ABC9E3B39803F, %fd782;
	add.f64 	%fd908, %fd779, %fd783;
	bra.uni 	$L__BB0_147;
$L__BB0_146:
	fma.rn.f64 	%fd751, %fd906, 0d7FF0000000000000, 0d7FF0000000000000;
	{
	.reg .b32 %temp; 
	mov.b64 	{%temp, %r467}, %fd906;
	}
	and.b32  	%r468, %r467, 2147483647;
	setp.eq.s32 	%p97, %r468, 0;
	selp.f64 	%fd908, 0dFFF0000000000000, %fd751, %p97;
$L__BB0_147:
	add.f64 	%fd909, %fd170, %fd908;
$L__BB0_148:
	st.global.f64 	[%rd4], %fd909;
$L__BB0_149:
	ret;

}
	// .globl	_Z16outsidealgorithmPdPKdS1_S1_iid
.visible .entry _Z16outsidealgorithmPdPKdS1_S1_iid(
	.param .u64 .ptr .align 1 _Z16outsidealgorithmPdPKdS1_S1_iid_param_0,
	.param .u64 .ptr .align 1 _Z16outsidealgorithmPdPKdS1_S1_iid_param_1,
	.param .u64 .ptr .align 1 _Z16outsidealgorithmPdPKdS1_S1_iid_param_2,
	.param .u64 .ptr .align 1 _Z16outsidealgorithmPdPKdS1_S1_iid_param_3,
	.param .u32 _Z16outsidealgorithmPdPKdS1_S1_iid_param_4,
	.param .u32 _Z16outsidealgorithmPdPKdS1_S1_iid_param_5,
	.param .f64 _Z16outsidealgorithmPdPKdS1_S1_iid_param_6
)
{
	.reg .pred 	%p<200>;
	.reg .b32 	%r<1046>;
	.reg .b32 	%f<45>;
	.reg .b64 	%rd<47>;
	.reg .b64 	%fd<1683>;

	ld.param.u64 	%rd8, [_Z16outsidealgorithmPdPKdS1_S1_iid_param_0];
	ld.param.u64 	%rd6, [_Z16outsidealgorithmPdPKdS1_S1_iid_param_1];
	ld.param.u32 	%r336, [_Z16outsidealgorithmPdPKdS1_S1_iid_param_4];
	ld.param.u32 	%r337, [_Z16outsidealgorithmPdPKdS1_S1_iid_param_5];
	cvta.to.global.u64 	%rd1, %rd6;
	cvta.to.global.u64 	%rd2, %rd8;
	mov.u32 	%r338, %ctaid.x;
	mov.u32 	%r339, %ntid.x;
	mul.lo.s32 	%r1, %r338, %r339;
	mov.u32 	%r2, %tid.x;
	add.s32 	%r3, %r1, %r2;
	sub.s32 	%r340, %r337, %r336;
	setp.ge.s32 	%p1, %r3, %r340;
	@%p1 bra 	$L__BB1_279;
	add.s32 	%r4, %r336, %r3;
	add.s32 	%r5, %r4, 1;
	setp.ge.s32 	%p2, %r5, %r337;
	mov.f64 	%fd1595, 0dC415AF1D78B58C40;
	@%p2 bra 	$L__BB1_28;
	ld.const.u32 	%r341, [S];
	mul.lo.s32 	%r342, %r341, %r337;
	add.s32 	%r343, %r342, %r3;
	add.s32 	%r344, %r5, %r342;
	mov.b32 	%r345, 1127219200;
	mov.b32 	%r346, -2147483648;
	mov.b64 	%fd1, {%r346, %r345};
	add.s32 	%r347, %r2, %r336;
	add.s32 	%r948, %r347, %r1;
	mad.lo.s32 	%r348, %r343, %r337, %r948;
	add.s32 	%r947, %r348, 1;
	mad.lo.s32 	%r349, %r344, %r337, %r948;
	add.s32 	%r946, %r349, 1;
	mov.f64 	%fd1595, 0dC415AF1D78B58C40;
$L__BB1_3:
	mov.f64 	%fd2, %fd1595;
	mov.u32 	%r11, %r948;
	mul.wide.s32 	%rd9, %r947, 8;
	add.s64 	%rd10, %rd2, %rd9;
	mul.wide.s32 	%rd11, %r946, 8;
	add.s64 	%rd12, %rd1, %rd11;
	ld.global.f64 	%fd376, [%rd10];
	ld.global.f64 	%fd377, [%rd12];
	add.f64 	%fd3, %fd376, %fd377;
	setp.le.f64 	%p3, %fd2, 0dC415AF1D78B58C40;
	mov.f64 	%fd1595, %fd3;
	@%p3 bra 	$L__BB1_27;
	setp.le.f64 	%p4, %fd3, 0dC415AF1D78B58C40;
	mov.f64 	%fd1595, %fd2;
	@%p4 bra 	$L__BB1_27;
	setp.leu.f64 	%p5, %fd2, %fd3;
	@%p5 bra 	$L__BB1_16;
	sub.f64 	%fd4, %fd3, %fd2;
	fma.rn.f64 	%fd429, %fd4, 0d3FF71547652B82FE, 0d4338000000000000;
	{
	.reg .b32 %temp; 
	mov.b64 	{%r12, %temp}, %fd429;
	}
	mov.f64 	%fd430, 0dC338000000000000;
	add.rn.f64 	%fd431, %fd429, %fd430;
	fma.rn.f64 	%fd432, %fd431, 0dBFE62E42FEFA39EF, %fd4;
	fma.rn.f64 	%fd433, %fd431, 0dBC7ABC9E3B39803F, %fd432;
	fma.rn.f64 	%fd434, %fd433, 0d3E5ADE1569CE2BDF, 0d3E928AF3FCA213EA;
	fma.rn.f64 	%fd435, %fd434, %fd433, 0d3EC71DEE62401315;
	fma.rn.f64 	%fd436, %fd435, %fd433, 0d3EFA01997C89EB71;
	fma.rn.f64 	%fd437, %fd436, %fd433, 0d3F2A01A014761F65;
	fma.rn.f64 	%fd438, %fd437, %fd433, 0d3F56C16C1852B7AF;
	fma.rn.f64 	%fd439, %fd438, %fd433, 0d3F81111111122322;
	fma.rn.f64 	%fd440, %fd439, %fd433, 0d3FA55555555502A1;
	fma.rn.f64 	%fd441, %fd440, %fd433, 0d3FC5555555555511;
	fma.rn.f64 	%fd442, %fd441, %fd433, 0d3FE000000000000B;
	fma.rn.f64 	%fd443, %fd442, %fd433, 0d3FF0000000000000;
	fma.rn.f64 	%fd444, %fd443, %fd433, 0d3FF0000000000000;
	{
	.reg .b32 %temp; 
	mov.b64 	{%r13, %temp}, %fd444;
	}
	{
	.reg .b32 %temp; 
	mov.b64 	{%temp, %r14}, %fd444;
	}
	shl.b32 	%r375, %r12, 20;
	add.s32 	%r376, %r375, %r14;
	mov.b64 	%fd1588, {%r13, %r376};
	{
	.reg .b32 %temp; 
	mov.b64 	{%temp, %r377}, %fd4;
	}
	mov.b32 	%f24, %r377;
	abs.f32 	%f1, %f24;
	setp.lt.f32 	%p13, %f1, 0f4086232B;
	@%p13 bra 	$L__BB1_9;
	setp.lt.f64 	%p14, %fd4, 0d0000000000000000;
	add.f64 	%fd445, %fd4, 0d7FF0000000000000;
	selp.f64 	%fd1588, 0d0000000000000000, %fd445, %p14;
	setp.geu.f32 	%p15, %f1, 0f40874800;
	@%p15 bra 	$L__BB1_9;
	shr.u32 	%r378, %r12, 31;
	add.s32 	%r379, %r12, %r378;
	shr.s32 	%r380, %r379, 1;
	shl.b32 	%r381, %r380, 20;
	add.s32 	%r382, %r14, %r381;
	mov.b64 	%fd446, {%r13, %r382};
	sub.s32 	%r383, %r12, %r380;
	shl.b32 	%r384, %r383, 20;
	add.s32 	%r385, %r384, 1072693248;
	mov.b32 	%r386, 0;
	mov.b64 	%fd447, {%r386, %r385};
	mul.f64 	%fd1588, %fd447, %fd446;
$L__BB1_9:
	add.f64 	%fd1589, %fd1588, 0d3FF0000000000000;
	{
	.reg .b32 %temp; 
	mov.b64 	{%temp, %r949}, %fd1589;
	}
	{
	.reg .b32 %temp; 
	mov.b64 	{%r950, %temp}, %fd1589;
	}
	setp.gt.s32 	%p16, %r949, 1048575;
	mov.b32 	%r951, -1023;
	@%p16 bra 	$L__BB1_11;
	mul.f64 	%fd1589, %fd1589, 0d4350000000000000;
	{
	.reg .b32 %temp; 
	mov.b64 	{%temp, %r949}, %fd1589;
	}
	{
	.reg .b32 %temp; 
	mov.b64 	{%r950, %temp}, %fd1589;
	}
	mov.b32 	%r951, -1077;
$L__BB1_11:
	add.s32 	%r389, %r949, -1;
	setp.gt.u32 	%p17, %r389, 2146435070;
	@%p17 bra 	$L__BB1_15;
	shr.u32 	%r392, %r949, 20;
	add.s32 	%r952, %r951, %r392;
	and.b32  	%r393, %r949, 1048575;
	or.b32  	%r394, %r393, 1072693248;
	mov.b64 	%fd1590, {%r950, %r394};
	setp.lt.u32 	%p19, %r394, 1073127583;
	@%p19 bra 	$L__BB1_14;
	{
	.reg .b32 %temp; 
	mov.b64 	{%r395, %temp}, %fd1590;
	}
	{
	.reg .b32 %temp; 
	mov.b64 	{%temp, %r396}, %fd1590;
	}
	add.s32 	%r397, %r396, -1048576;
	mov.b64 	%fd1590, {%r395, %r397};
	add.s32 	%r952, %r952, 1;
$L__BB1_14:
	add.f64 	%fd449, %fd1590, 0dBFF0000000000000;
	add.f64 	%fd450, %fd1590, 0d3FF0000000000000;
	rcp.approx.ftz.f64 	%fd451, %fd450;
	neg.f64 	%fd452, %fd450;
	fma.rn.f64 	%fd453, %fd452, %fd451, 0d3FF0000000000000;
	fma.rn.f64 	%fd454, %fd453, %fd453, %fd453;
	fma.rn.f64 	%fd455, %fd454, %fd451, %fd451;
	mul.f64 	%fd456, %fd449, %fd455;
	fma.rn.f64 	%fd457, %fd449, %fd455, %fd456;
	mul.f64 	%fd458, %fd457, %fd457;
	fma.rn.f64 	%fd459, %fd458, 0d3EB1380B3AE80F1E, 0d3ED0EE258B7A8B04;
	fma.rn.f64 	%fd460, %fd459, %fd458, 0d3EF3B2669F02676F;
	fma.rn.f64 	%fd461, %fd460, %fd458, 0d3F1745CBA9AB0956;
	fma.rn.f64 	%fd462, %fd461, %fd458, 0d3F3C71C72D1B5154;
	fma.rn.f64 	%fd463, %fd462, %fd458, 0d3F624924923BE72D;
	fma.rn.f64 	%fd464, %fd463, %fd458, 0d3F8999999999A3C4;
	fma.rn.f64 	%fd465, %fd464, %fd458, 0d3FB5555555555554;
	sub.f64 	%fd466, %fd449, %fd457;
	add.f64 	%fd467, %fd466, %fd466;
	neg.f64 	%fd468, %fd457;
	fma.rn.f64 	%fd469, %fd468, %fd449, %fd467;
	mul.f64 	%fd470, %fd455, %fd469;
	mul.f64 	%fd471, %fd458, %fd465;
	fma.rn.f64 	%fd472, %fd471, %fd457, %fd470;
	xor.b32  	%r398, %r952, -2147483648;
	mov.b32 	%r399, 1127219200;
	mov.b64 	%fd473, {%r398, %r399};
	sub.f64 	%fd474, %fd473, %fd1;
	fma.rn.f64 	%fd475, %fd474, 0d3FE62E42FEFA39EF, %fd457;
	fma.rn.f64 	%fd476, %fd474, 0dBFE62E42FEFA39EF, %fd475;
	sub.f64 	%fd477, %fd476, %fd457;
	sub.f64 	%fd478, %fd472, %fd477;
	fma.rn.f64 	%fd479, %fd474, 0d3C7ABC9E3B39803F, %fd478;
	add.f64 	%fd15, %fd475, %fd479;
	add.f64 	%fd1595, %fd2, %fd15;
	bra.uni 	$L__BB1_27;
$L__BB1_15:
	fma.rn.f64 	%fd448, %fd1589, 0d7FF0000000000000, 0d7FF0000000000000;
	{
	.reg .b32 %temp; 
	mov.b64 	{%temp, %r390}, %fd1589;
	}
	and.b32  	%r391, %r390, 2147483647;
	setp.eq.s32 	%p18, %r391, 0;
	selp.f64 	%fd16, 0dFFF0000000000000, %fd448, %p18;
	add.f64 	%fd1595, %fd2, %fd16;
	bra.uni 	$L__BB1_27;
$L__BB1_16:
	sub.f64 	%fd19, %fd2, %fd3;
	fma.rn.f64 	%fd378, %fd19, 0d3FF71547652B82FE, 0d4338000000000000;
	{
	.reg .b32 %temp; 
	mov.b64 	{%r25, %temp}, %fd378;
	}
	mov.f64 	%fd379, 0dC338000000000000;
	add.rn.f64 	%fd380, %fd378, %fd379;
	fma.rn.f64 	%fd381, %fd380, 0dBFE62E42FEFA39EF, %fd19;
	fma.rn.f64 	%fd382, %fd380, 0dBC7ABC9E3B39803F, %fd381;
	fma.rn.f64 	%fd383, %fd382, 0d3E5ADE1569CE2BDF, 0d3E928AF3FCA213EA;
	fma.rn.f64 	%fd384, %fd383, %fd382, 0d3EC71DEE62401315;
	fma.rn.f64 	%fd385, %fd384, %fd382, 0d3EFA01997C89EB71;
	fma.rn.f64 	%fd386, %fd385, %fd382, 0d3F2A01A014761F65;
	fma.rn.f64 	%fd387, %fd386, %fd382, 0d3F56C16C1852B7AF;
	fma.rn.f64 	%fd388, %fd387, %fd382, 0d3F81111111122322;
	fma.rn.f64 	%fd389, %fd388, %fd382, 0d3FA55555555502A1;
	fma.rn.f64 	%fd390, %fd389, %fd382, 0d3FC5555555555511;
	fma.rn.f64 	%fd391, %fd390, %fd382, 0d3FE000000000000B;
	fma.rn.f64 	%fd392, %fd391, %fd382, 0d3FF0000000000000;
	fma.rn.f64 	%fd393, %fd392, %fd382, 0d3FF0000000000000;
	{
	.reg .b32 %temp; 
	mov.b64 	{%r26, %temp}, %fd393;
	}
	{
	.reg .b32 %temp; 
	mov.b64 	{%temp, %r27}, %fd393;
	}
	shl.b32 	%r350, %r25, 20;
	add.s32 	%r351, %r350, %r27;
	mov.b64 	%fd1591, {%r26, %r351};
	{
	.reg .b32 %temp; 
	mov.b64 	{%temp, %r352}, %fd19;
	}
	mov.b32 	%f23, %r352;
	abs.f32 	%f2, %f23;
	setp.lt.f32 	%p6, %f2, 0f4086232B;
	@%p6 bra 	$L__BB1_19;
	setp.lt.f64 	%p7, %fd19, 0d0000000000000000;
	add.f64 	%fd394, %fd19, 0d7FF0000000000000;
	selp.f64 	%fd1591, 0d0000000000000000, %fd394, %p7;
	setp.geu.f32 	%p8, %f2, 0f40874800;
	@%p8 bra 	$L__BB1_19;
	shr.u32 	%r353, %r25, 31;
	add.s32 	%r354, %r25, %r353;
	shr.s32 	%r355, %r354, 1;
	shl.b32 	%r356, %r355, 20;
	add.s32 	%r357, %r27, %r356;
	mov.b64 	%fd395, {%r26, %r357};
	sub.s32 	%r358, %r25, %r355;
	shl.b32 	%r359, %r358, 20;
	add.s32 	%r360, %r359, 1072693248;
	mov.b32 	%r361, 0;
	mov.b64 	%fd396, {%r361, %r360};
	mul.f64 	%fd1591, %fd396, %fd395;
$L__BB1_19:
	add.f64 	%fd1592, %fd1591, 0d3FF0000000000000;
	{
	.reg .b32 %temp; 
	mov.b64 	{%temp, %r953}, %fd1592;
	}
	{
	.reg .b32 %temp; 
	mov.b64 	{%r954, %temp}, %fd1592;
	}
	setp.gt.s32 	%p9, %r953, 1048575;
	mov.b32 	%r955, -1023;
	@%p9 bra 	$L__BB1_21;
	mul.f64 	%fd1592, %fd1592, 0d4350000000000000;
	{
	.reg .b32 %temp; 
	mov.b64 	{%temp, %r953}, %fd1592;
	}
	{
	.reg .b32 %temp; 
	mov.b64 	{%r954, %temp}, %fd1592;
	}
	mov.b32 	%r955, -1077;
$L__BB1_21:
	add.s32 	%r364, %r953, -1;
	setp.gt.u32 	%p10, %r364, 2146435070;
	@%p10 bra 	$L__BB1_25;
	shr.u32 	%r367, %r953, 20;
	add.s32 	%r956, %r955, %r367;
	and.b32  	%r368, %r953, 1048575;
	or.b32  	%r369, %r368, 1072693248;
	mov.b64 	%fd1593, {%r954, %r369};
	setp.lt.u32 	%p12, %r369, 1073127583;
	@%p12 bra 	$L__BB1_24;
	{
	.reg .b32 %temp; 
	mov.b64 	{%r370, %temp}, %fd1593;
	}
	{
	.reg .b32 %temp; 
	mov.b64 	{%temp, %r371}, %fd1593;
	}
	add.s32 	%r372, %r371, -1048576;
	mov.b64 	%fd1593, {%r370, %r372};
	add.s32 	%r956, %r956, 1;
$L__BB1_24:
	add.f64 	%fd398, %fd1593, 0dBFF0000000000000;
	add.f64 	%fd399, %fd1593, 0d3FF0000000000000;
	rcp.approx.ftz.f64 	%fd400, %fd399;
	neg.f64 	%fd401, %fd399;
	fma.rn.f64 	%fd402, %fd401, %fd400, 0d3FF0000000000000;
	fma.rn.f64 	%fd403, %fd402, %fd402, %fd402;
	fma.rn.f64 	%fd404, %fd403, %fd400, %fd400;
	mul.f64 	%fd405, %fd398, %fd404;
	fma.rn.f64 	%fd406, %fd398, %fd404, %fd405;
	mul.f64 	%fd407, %fd406, %fd406;
	fma.rn.f64 	%fd408, %fd407, 0d3EB1380B3AE80F1E, 0d3ED0EE258B7A8B04;
	fma.rn.f64 	%fd409, %fd408, %fd407, 0d3EF3B2669F02676F;
	fma.rn.f64 	%fd410, %fd409, %fd407, 0d3F1745CBA9AB0956;
	fma.rn.f64 	%fd411, %fd410, %fd407, 0d3F3C71C72D1B5154;
	fma.rn.f64 	%fd412, %fd411, %fd407, 0d3F624924923BE72D;
	fma.rn.f64 	%fd413, %fd412, %fd407, 0d3F8999999999A3C4;
	fma.rn.f64 	%fd414, %fd413, %fd407, 0d3FB5555555555554;
	sub.f64 	%fd415, %fd398, %fd406;
	add.f64 	%fd416, %fd415, %fd415;
	neg.f64 	%fd417, %fd406;
	fma.rn.f64 	%fd418, %fd417, %fd398, %fd416;
	mul.f64 	%fd419, %fd404, %fd418;
	mul.f64 	%fd420, %fd407, %fd414;
	fma.rn.f64 	%fd421, %fd420, %fd406, %fd419;
	xor.b32  	%r373, %r956, -2147483648;
	mov.b32 	%r374, 1127219200;
	mov.b64 	%fd422, {%r373, %r374};
	sub.f64 	%fd423, %fd422, %fd1;
	fma.rn.f64 	%fd424, %fd423, 0d3FE62E42FEFA39EF, %fd406;
	fma.rn.f64 	%fd425, %fd423, 0dBFE62E42FEFA39EF, %fd424;
	sub.f64 	%fd426, %fd425, %fd406;
	sub.f64 	%fd427, %fd421, %fd426;
	fma.rn.f64 	%fd428, %fd423, 0d3C7ABC9E3B39803F, %fd427;
	add.f64 	%fd1594, %fd424, %fd428;
	bra.uni 	$L__BB1_26;
$L__BB1_25:
	fma.rn.f64 	%fd397, %fd1592, 0d7FF0000000000000, 0d7FF0000000000000;
	{
	.reg .b32 %temp; 
	mov.b64 	{%temp, %r365}, %fd1592;
	}
	and.b32  	%r366, %r365, 2147483647;
	setp.eq.s32 	%p11, %r366, 0;
	selp.f64 	%fd1594, 0dFFF0000000000000, %fd397, %p11;
$L__BB1_26:
	add.f64 	%fd1595, %fd3, %fd1594;
$L__BB1_27:
	add.s32 	%r948, %r11, 1;
	add.s32 	%r400, %r11, 2;
	add.s32 	%r947, %r947, 1;
	add.s32 	%r946, %r946, 1;
	setp.lt.s32 	%p20, %r400, %r337;
	@%p20 bra 	$L__BB1_3;
$L__BB1_28:
	ld.param.f64 	%fd1538, [_Z16outsidealgorithmPdPKdS1_S1_iid_param_6];
	ld.const.u32 	%r401, [L];
	mul.lo.s32 	%r41, %r337, %r337;
	mul.lo.s32 	%r42, %r41, %r401;
	mul.lo.s32 	%r43, %r337, %r3;
	add.s32 	%r402, %r4, %r43;
	add.s32 	%r403, %r402, %r42;
	mul.wide.s32 	%rd13, %r403, 8;
	add.s64 	%rd3, %rd2, %rd13;
	ld.global.f64 	%fd36, [%rd3];
	ld.const.f64 	%fd480, [r1logprob];
	mul.f64 	%fd37, %fd1538, %fd480;
	add.f64 	%fd38, %fd1595, %fd37;
	setp.le.f64 	%p21, %fd36, 0dC415AF1D78B58C40;
	mov.f64 	%fd1604, %fd38;
	@%p21 bra 	$L__BB1_52;
	setp.le.f64 	%p22, %fd38, 0dC415AF1D78B58C40;
	mov.f64 	%fd1604, %fd36;
	@%p22 bra 	$L__BB1_52;
	setp.leu.f64 	%p23, %fd36, %fd38;
	@%p23 bra 	$L__BB1_41;
	sub.f64 	%fd39, %fd38, %fd36;
	fma.rn.f64 	%fd533, %fd39, 0d3FF71547652B82FE, 0d4338000000000000;
	{
	.reg .b32 %temp; 
	mov.b64 	{%r44, %temp}, %fd533;
	}
	mov.f64 	%fd534, 0dC338000000000000;
	add.rn.f64 	%fd535, %fd533, %fd534;
	fma.rn.f64 	%fd536, %fd535, 0dBFE62E42FEFA39EF, %fd39;
	fma.rn.f64 	%fd537, %fd535, 0dBC7ABC9E3B39803F, %fd536;
	fma.rn.f64 	%fd538, %fd537, 0d3E5ADE1569CE2BDF, 0d3E928AF3FCA213EA;
	fma.rn.f64 	%fd539, %fd538, %fd537, 0d3EC71DEE62401315;
	fma.rn.f64 	%fd540, %fd539, %fd537, 0d3EFA01997C89EB71;
	fma.rn.f64 	%fd541, %fd540, %fd537, 0d3F2A01A014761F65;
	fma.rn.f64 	%fd542, %fd541, %fd537, 0d3F56C16C1852B7AF;
	fma.rn.f64 	%fd543, %fd542, %fd537, 0d3F81111111122322;
	fma.rn.f64 	%fd544, %fd543, %fd537, 0d3FA55555555502A1;
	fma.rn.f64 	%fd545, %fd544, %fd537, 0d3FC5555555555511;
	fma.rn.f64 	%fd546, %fd545, %fd537, 0d3FE000000000000B;
	fma.rn.f64 	%fd547, %fd546, %fd537, 0d3FF0000000000000;
	fma.rn.f64 	%fd548, %fd547, %fd537, 0d3FF0000000000000;
	{
	.reg .b32 %temp; 
	mov.b64 	{%r45, %temp}, %fd548;
	}
	{
	.reg .b32 %temp; 
	mov.b64 	{%temp, %r46}, %fd548;
	}
	shl.b32 	%r430, %r44, 20;
	add.s32 	%r431, %r430, %r46;
	mov.b64 	%fd1597, {%r45, %r431};
	{
	.reg .b32 %temp; 
	mov.b64 	{%temp, %r432}, %fd39;
	}
	mov.b32 	%f26, %r432;
	abs.f32 	%f3, %f26;
	setp.lt.f32 	%p31, %f3, 0f4086232B;
	@%p31 bra 	$L__BB1_34;
	setp.lt.f64 	%p32, %fd39, 0d0000000000000000;
	add.f64 	%fd549, %fd39, 0d7FF0000000000000;
	selp.f64 	%fd1597, 0d0000000000000000, %fd549, %p32;
	setp.geu.f32 	%p33, %f3, 0f40874800;
	@%p33 bra 	$L__BB1_34;
	shr.u32 	%r433, %r44, 31;
	add.s32 	%r434, %r44, %r433;
	shr.s32 	%r435, %r434, 1;
	shl.b32 	%r436, %r435, 20;
	add.s32 	%r437, %r46, %r436;
	mov.b64 	%fd550, {%r45, %r437};
	sub.s32 	%r438, %r44, %r435;
	shl.b32 	%r439, %r438, 20;
	add.s32 	%r440, %r439, 1072693248;
	mov.b32 	%r441, 0;
	mov.b64 	%fd551, {%r441, %r440};
	mul.f64 	%fd1597, %fd551, %fd550;
$L__BB1_34:
	add.f64 	%fd1598, %fd1597, 0d3FF0000000000000;
	{
	.reg .b32 %temp; 
	mov.b64 	{%temp, %r957}, %fd1598;
	}
	{
	.reg .b32 %temp; 
	mov.b64 	{%r958, %temp}, %fd1598;
	}
	setp.gt.s32 	%p34, %r957, 1048575;
	mov.b32 	%r959, -1023;
	@%p34 bra 	$L__BB1_36;
	mul.f64 	%fd1598, %fd1598, 0d4350000000000000;
	{
	.reg .b32 %temp; 
	mov.b64 	{%temp, %r957}, %fd1598;
	}
	{
	.reg .b32 %temp; 
	mov.b64 	{%r958, %temp}, %fd1598;
	}
	mov.b32 	%r959, -1077;
$L__BB1_36:
	add.s32 	%r444, %r957, -1;
	setp.gt.u32 	%p35, %r444, 2146435070;
	@%p35 bra 	$L__BB1_40;
	shr.u32 	%r447, %r957, 20;
	add.s32 	%r960, %r959, %r447;
	and.b32  	%r448, %r957, 1048575;
	or.b32  	%r449, %r448, 1072693248;
	mov.b64 	%fd1599, {%r958, %r449};
	setp.lt.u32 	%p37, %r449, 1073127583;
	@%p37 bra 	$L__BB1_39;
	{
	.reg .b32 %temp; 
	mov.b64 	{%r450, %temp}, %fd1599;
	}
	{
	.reg .b32 %temp; 
	mov.b64 	{%temp, %r451}, %fd1599;
	}
	add.s32 	%r452, %r451, -1048576;
	mov.b64 	%fd1599, {%r450, %r452};
	add.s32 	%r960, %r960, 1;
$L__BB1_39:
	add.f64 	%fd553, %fd1599, 0dBFF0000000000000;
	add.f64 	%fd554, %fd1599, 0d3FF0000000000000;
	rcp.approx.ftz.f64 	%fd555, %fd554;
	neg.f64 	%fd556, %fd554;
	fma.rn.f64 	%fd557, %fd556, %fd555, 0d3FF0000000000000;
	fma.rn.f64 	%fd558, %fd557, %fd557, %fd557;
	fma.rn.f64 	%fd559, %fd558, %fd555, %fd555;
	mul.f64 	%fd560, %fd553, %fd559;
	fma.rn.f64 	%fd561, %fd553, %fd559, %fd560;
	mul.f64 	%fd562, %fd561, %fd561;
	fma.rn.f64 	%fd563, %fd562, 0d3EB1380B3AE80F1E, 0d3ED0EE258B7A8B04;
	fma.rn.f64 	%fd564, %fd563, %fd562, 0d3EF3B2669F02676F;
	fma.rn.f64 	%fd565, %fd564, %fd562, 0d3F1745CBA9AB0956;
	fma.rn.f64 	%fd566, %fd565, %fd562, 0d3F3C71C72D1B5154;
	fma.rn.f64 	%fd567, %fd566, %fd562, 0d3F624924923BE72D;
	fma.rn.f64 	%fd568, %fd567, %fd562, 0d3F8999999999A3C4;
	fma.rn.f64 	%fd569, %fd568, %fd562, 0d3FB5555555555554;
	sub.f64 	%fd570, %fd553, %fd561;
	add.f64 	%fd571, %fd570, %fd570;
	neg.f64 	%fd572, %fd561;
	fma.rn.f64 	%fd573, %fd572, %fd553, %fd571;
	mul.f64 	%fd574, %fd559, %fd573;
	mul.f64 	%fd575, %fd562, %fd569;
	fma.rn.f64 	%fd576, %fd575, %fd561, %fd574;
	xor.b32  	%r453, %r960, -2147483648;
	mov.b32 	%r454, 1127219200;
	mov.b64 	%fd577, {%r453, %r454};
	mov.b32 	%r455, -2147483648;
	mov.b64 	%fd578, {%r455, %r454};
	sub.f64 	%fd579, %fd577, %fd578;
	fma.rn.f64 	%fd580, %fd579, 0d3FE62E42FEFA39EF, %fd561;
	fma.rn.f64 	%fd581, %fd579, 0dBFE62E42FEFA39EF, %fd580;
	sub.f64 	%fd582, %fd581, %fd561;
	sub.f64 	%fd583, %fd576, %fd582;
	fma.rn.f64 	%fd584, %fd579, 0d3C7ABC9E3B39803F, %fd583;
	add.f64 	%fd50, %fd580, %fd584;
	add.f64 	%fd1604, %fd36, %fd50;
	bra.uni 	$L__BB1_52;
$L__BB1_40:
	fma.rn.f64 	%fd552, %fd1598, 0d7FF0000000000000, 0d7FF0000000000000;
	{
	.reg .b32 %temp; 
	mov.b64 	{%temp, %r445}, %fd1598;
	}
	and.b32  	%r446, %r445, 2147483647;
	setp.eq.s32 	%p36, %r446, 0;
	selp.f64 	%fd51, 0dFFF0000000000000, %fd552, %p36;
	add.f64 	%fd1604, %fd36, %fd51;
	bra.uni 	$L__BB1_52;
$L__BB1_41:
	sub.f64 	%fd54, %fd36, %fd38;
	fma.rn.f64 	%fd481, %fd54, 0d3FF71547652B82FE, 0d4338000000000000;
	{
	.reg .b32 %temp; 
	mov.b64 	{%r57, %temp}, %fd481;
	}
	mov.f64 	%fd482, 0dC338000000000000;
	add.rn.f64 	%fd483, %fd481, %fd482;
	fma.rn.f64 	%fd484, %fd483, 0dBFE62E42FEFA39EF, %fd54;
	fma.rn.f64 	%fd485, %fd483, 0dBC7ABC9E3B39803F, %fd484;
	fma.rn.f64 	%fd486, %fd485, 0d3E5ADE1569CE2BDF, 0d3E928AF3FCA213EA;
	fma.rn.f64 	%fd487, %fd486, %fd485, 0d3EC71DEE62401315;
	fma.rn.f64 	%fd488, %fd487, %fd485, 0d3EFA01997C89EB71;
	fma.rn.f64 	%fd489, %fd488, %fd485, 0d3F2A01A014761F65;
	fma.rn.f64 	%fd490, %fd489, %fd485, 0d3F56C16C1852B7AF;
	fma.rn.f64 	%fd491, %fd490, %fd485, 0d3F81111111122322;
	fma.rn.f64 	%fd492, %fd491, %fd485, 0d3FA55555555502A1;
	fma.rn.f64 	%fd493, %fd492, %fd485, 0d3FC5555555555511;
	fma.rn.f64 	%fd494, %fd493, %fd485, 0d3FE000000000000B;
	fma.rn.f64 	%fd495, %fd494, %fd485, 0d3FF0000000000000;
	fma.rn.f64 	%fd496, %fd495, %fd485, 0d3FF0000000000000;
	{
	.reg .b32 %temp; 
	mov.b64 	{%r58, %temp}, %fd496;
	}
	{
	.reg .b32 %temp; 
	mov.b64 	{%temp, %r59}, %fd496;
	}
	shl.b32 	%r404, %r57, 20;
	add.s32 	%r405, %r404, %r59;
	mov.b64 	%fd1600, {%r58, %r405};
	{
	.reg .b32 %temp; 
	mov.b64 	{%temp, %r406}, %fd54;
	}
	mov.b32 	%f25, %r406;
	abs.f32 	%f4, %f25;
	setp.lt.f32 	%p24, %f4, 0f4086232B;
	@%p24 bra 	$L__BB1_44;
	setp.lt.f64 	%p25, %fd54, 0d0000000000000000;
	add.f64 	%fd497, %fd54, 0d7FF0000000000000;
	selp.f64 	%fd1600, 0d0000000000000000, %fd497, %p25;
	setp.geu.f32 	%p26, %f4, 0f40874800;
	@%p26 bra 	$L__BB1_44;
	shr.u32 	%r407, %r57, 31;
	add.s32 	%r408, %r57, %r407;
	shr.s32 	%r409, %r408, 1;
	shl.b32 	%r410, %r409, 20;
	add.s32 	%r411, %r59, %r410;
	mov.b64 	%fd498, {%r58, %r411};
	sub.s32 	%r412, %r57, %r409;
	shl.b32 	%r413, %r412, 20;
	add.s32 	%r414, %r413, 1072693248;
	mov.b32 	%r415, 0;
	mov.b64 	%fd499, {%r415, %r414};
	mul.f64 	%fd1600, %fd499, %fd498;
$L__BB1_44:
	add.f64 	%fd1601, %fd1600, 0d3FF0000000000000;
	{
	.reg .b32 %temp; 
	mov.b64 	{%temp, %r961}, %fd1601;
	}
	{
	.reg .b32 %temp; 
	mov.b64 	{%r962, %temp}, %fd1601;
	}
	setp.gt.s32 	%p27, %r961, 1048575;
	mov.b32 	%r963, -1023;
	@%p27 bra 	$L__BB1_46;
	mul.f64 	%fd1601, %fd1601, 0d4350000000000000;
	{
	.reg .b32 %temp; 
	mov.b64 	{%temp, %r961}, %fd1601;
	}
	{
	.reg .b32 %temp; 
	mov.b64 	{%r962, %temp}, %fd1601;
	}
	mov.b32 	%r963, -1077;
$L__BB1_46:
	add.s32 	%r418, %r961, -1;
	setp.gt.u32 	%p28, %r418, 2146435070;
	@%p28 bra 	$L__BB1_50;
	shr.u32 	%r421, %r961, 20;
	add.s32 	%r964, %r963, %r421;
	and.b32  	%r422, %r961, 1048575;
	or.b32  	%r423, %r422, 1072693248;
	mov.b64 	%fd1602, {%r962, %r423};
	setp.lt.u32 	%p30, %r423, 1073127583;
	@%p30 bra 	$L__BB1_49;
	{
	.reg .b32 %temp; 
	mov.b64 	{%r424, %temp}, %fd1602;
	}
	{
	.reg .b32 %temp; 
	mov.b64 	{%temp, %r425}, %fd1602;
	}
	add.s32 	%r426, %r425, -1048576;
	mov.b64 	%fd1602, {%r424, %r426};
	add.s32 	%r964, %r964, 1;
$L__BB1_49:
	add.f64 	%fd501, %fd1602, 0dBFF0000000000000;
	add.f64 	%fd502, %fd1602, 0d3FF0000000000000;
	rcp.approx.ftz.f64 	%fd503, %fd502;
	neg.f64 	%fd504, %fd502;
	fma.rn.f64 	%fd505, %fd504, %fd503, 0d3FF0000000000000;
	fma.rn.f64 	%fd506, %fd505, %fd505, %fd505;
	fma.rn.f64 	%fd507, %fd506, %fd503, %fd503;
	mul.f64 	%fd508, %fd501, %fd507;
	fma.rn.f64 	%fd509, %fd501, %fd507, %fd508;
	mul.f64 	%fd510, %fd509, %fd509;
	fma.rn.f64 	%fd511, %fd510, 0d3EB1380B3AE80F1E, 0d3ED0EE258B7A8B04;
	fma.rn.f64 	%fd512, %fd511, %fd510, 0d3EF3B2669F02676F;
	fma.rn.f64 	%fd513, %fd512, %fd510, 0d3F1745CBA9AB0956;
	fma.rn.f64 	%fd514, %fd513, %fd510, 0d3F3C71C72D1B5154;
	fma.rn.f64 	%fd515, %fd514, %fd510, 0d3F624924923BE72D;
	fma.rn.f64 	%fd516, %fd515, %fd510, 0d3F8999999999A3C4;
	fma.rn.f64 	%fd517, %fd516, %fd510, 0d3FB5555555555554;
	sub.f64 	%fd518, %fd501, %fd509;
	add.f64 	%fd519, %fd518, %fd518;
	neg.f64 	%fd520, %fd509;
	fma.rn.f64 	%fd521, %fd520, %fd501, %fd519;
	mul.f64 	%fd522, %fd507, %fd521;
	mul.f64 	%fd523, %fd510, %fd517;
	fma.rn.f64 	%fd524, %fd523, %fd509, %fd522;
	xor.b32  	%r427, %r964, -2147483648;
	mov.b32 	%r428, 1127219200;
	mov.b64 	%fd525, {%r427, %r428};
	mov.b32 	%r429, -2147483648;
	mov.b64 	%fd526, {%r429, %r428};
	sub.f64 	%fd527, %fd525, %fd526;
	fma.rn.f64 	%fd528, %fd527, 0d3FE62E42FEFA39EF, %fd509;
	fma.rn.f64 	%fd529, %fd527, 0dBFE62E42FEFA39EF, %fd528;
	sub.f64 	%fd530, %fd529, %fd509;
	sub.f64 	%fd531, %fd524, %fd530;
	fma.rn.f64 	%fd532, %fd527, 0d3C7ABC9E3B39803F, %fd531;
	add.f64 	%fd1603, %fd528, %fd532;
	bra.uni 	$L__BB1_51;
$L__BB1_50:
	fma.rn.f64 	%fd500, %fd1601, 0d7FF0000000000000, 0d7FF0000000000000;
	{
	.reg .b32 %temp; 
	mov.b64 	{%temp, %r419}, %fd1601;
	}
	and.b32  	%r420, %r419, 2147483647;
	setp.eq.s32 	%p29, %r420, 0;
	selp.f64 	%fd1603, 0dFFF0000000000000, %fd500, %p29;
$L__BB1_51:
	add.f64 	%fd1604, %fd38, %fd1603;
$L__BB1_52:
	st.global.f64 	[%rd3], %fd1604;
	setp.lt.s32 	%p38, %r3, 1;
	mov.f64 	%fd1613, 0dC415AF1D78B58C40;
	ld.const.u32 	%r70, [S];
	@%p38 bra 	$L__BB1_79;
	mad.lo.s32 	%r965, %r41, %r70, %r4;
	add.s32 	%r456, %r3, %r42;
	add.s32 	%r966, %r456, -1;
	mov.b32 	%r457, 1127219200;
	mov.b32 	%r458, -2147483648;
	mov.b64 	%fd70, {%r458, %r457};
	neg.s32 	%r967, %r3;
	mov.f64 	%fd1613, 0dC415AF1D78B58C40;
$L__BB1_54:
	mov.f64 	%fd71, %fd1613;
	ld.param.u64 	%rd43, [_Z16outsidealgorithmPdPKdS1_S1_iid_param_1];
	mul.wide.s32 	%rd14, %r966, 8;
	cvta.to.global.u64 	%rd15, %rd43;
	add.s64 	%rd16, %rd15, %rd14;
	mul.wide.s32 	%rd17, %r965, 8;
	add.s64 	%rd18, %rd2, %rd17;
	ld.global.f64 	%fd587, [%rd18];
	ld.global.f64 	%fd588, [%rd16];
	add.f64 	%fd72, %fd587, %fd588;
	setp.le.f64 	%p39, %fd71, 0dC415AF1D78B58C40;
	mov.f64 	%fd1613, %fd72;
	@%p39 bra 	$L__BB1_78;
	setp.le.f64 	%p40, %fd72, 0dC415AF1D78B58C40;
	mov.f64 	%fd1613, %fd71;
	@%p40 bra 	$L__BB1_78;
	setp.leu.f64 	%p41, %fd71, %fd72;
	@%p41 bra 	$L__BB1_67;
	sub.f64 	%fd73, %fd72, %fd71;
	fma.rn.f64 	%fd640, %fd73, 0d3FF71547652B82FE, 0d4338000000000000;
	{
	.reg .b32 %temp; 
	mov.b64 	{%r77, %temp}, %fd640;
	}
	mov.f64 	%fd641, 0dC338000000000000;
	add.rn.f64 	%fd642, %fd640, %fd641;
	fma.rn.f64 	%fd643, %fd642, 0dBFE62E42FEFA39EF, %fd73;
	fma.rn.f64 	%fd644, %fd642, 0dBC7ABC9E3B39803F, %fd643;
	fma.rn.f64 	%fd645, %fd644, 0d3E5ADE1569CE2BDF, 0d3E928AF3FCA213EA;
	fma.rn.f64 	%fd646, %fd645, %fd644, 0d3EC71DEE62401315;
	fma.rn.f64 	%fd647, %fd646, %fd644, 0d3EFA01997C89EB71;
	fma.rn.f64 	%fd648, %fd647, %fd644, 0d3F2A01A014761F65;
	fma.rn.f64 	%fd649, %fd648, %fd644, 0d3F56C16C1852B7AF;
	fma.rn.f64 	%fd650, %fd649, %fd644, 0d3F81111111122322;
	fma.rn.f64 	%fd651, %fd650, %fd644, 0d3FA55555555502A1;
	fma.rn.f64 	%fd652, %fd651, %fd644, 0d3FC5555555555511;
	fma.rn.f64 	%fd653, %fd652, %fd644, 0d3FE000000000000B;
	fma.rn.f64 	%fd654, %fd653, %fd644, 0d3FF0000000000000;
	fma.rn.f64 	%fd655, %fd654, %fd644, 0d3FF0000000000000;
	{
	.reg .b32 %temp; 
	mov.b64 	{%r78, %temp}, %fd655;
	}
	{
	.reg .b32 %temp; 
	mov.b64 	{%temp, %r79}, %fd655;
	}
	shl.b32 	%r484, %r77, 20;
	add.s32 	%r485, %r484, %r79;
	mov.b64 	%fd1606, {%r78, %r485};
	{
	.reg .b32 %temp; 
	mov.b64 	{%temp, %r486}, %fd73;
	}
	mov.b32 	%f28, %r486;
	abs.f32 	%f5, %f28;
	setp.lt.f32 	%p49, %f5, 0f4086232B;
	@%p49 bra 	$L__BB1_60;
	setp.lt.f64 	%p50, %fd73, 0d0000000000000000;
	add.f64 	%fd656, %fd73, 0d7FF0000000000000;
	selp.f64 	%fd1606, 0d0000000000000000, %fd656, %p50;
	setp.geu.f32 	%p51, %f5, 0f40874800;
	@%p51 bra 	$L__BB1_60;
	shr.u32 	%r487, %r77, 31;
	add.s32 	%r488, %r77, %r487;
	shr.s32 	%r489, %r488, 1;
	shl.b32 	%r490, %r489, 20;
	add.s32 	%r491, %r79, %r490;
	mov.b64 	%fd657, {%r78, %r491};
	sub.s32 	%r492, %r77, %r489;
	shl.b32 	%r493, %r492, 20;
	add.s32 	%r494, %r493, 1072693248;
	mov.b32 	%r495, 0;
	mov.b64 	%fd658, {%r495, %r494};
	mul.f64 	%fd1606, %fd658, %fd657;
$L__BB1_60:
	add.f64 	%fd1607, %fd1606, 0d3FF0000000000000;
	{
	.reg .b32 %temp; 
	mov.b64 	{%temp, %r968}, %fd1607;
	}
	{
	.reg .b32 %temp; 
	mov.b64 	{%r969, %temp}, %fd1607;
	}
	setp.gt.s32 	%p52, %r968, 1048575;
	mov.b32 	%r970, -1023;
	@%p52 bra 	$L__BB1_62;
	mul.f64 	%fd1607, %fd1607, 0d4350000000000000;
	{
	.reg .b32 %temp; 
	mov.b64 	{%temp, %r968}, %fd1607;
	}
	{
	.reg .b32 %temp; 
	mov.b64 	{%r969, %temp}, %fd1607;
	}
	mov.b32 	%r970, -1077;
$L__BB1_62:
	add.s32 	%r498, %r968, -1;
	setp.gt.u32 	%p53, %r498, 2146435070;
	@%p53 bra 	$L__BB1_66;
	shr.u32 	%r501, %r968, 20;
	add.s32 	%r971, %r970, %r501;
	and.b32  	%r502, %r968, 1048575;
	or.b32  	%r503, %r502, 1072693248;
	mov.b64 	%fd1608, {%r969, %r503};
	setp.lt.u32 	%p55, %r503, 1073127583;
	@%p55 bra 	$L__BB1_65;
	{
	.reg .b32 %temp; 
	mov.b64 	{%r504, %temp}, %fd1608;
	}
	{
	.reg .b32 %temp; 
	mov.b64 	{%temp, %r505}, %fd1608;
	}
	add.s32 	%r506, %r505, -1048576;
	mov.b64 	%fd1608, {%r504, %r506};
	add.s32 	%r971, %r971, 1;
$L__BB1_65:
	add.f64 	%fd660, %fd1608, 0dBFF0000000000000;
	add.f64 	%fd661, %fd1608, 0d3FF0000000000000;
	rcp.approx.ftz.f64 	%fd662, %fd661;
	neg.f64 	%fd663, %fd661;
	fma.rn.f64 	%fd664, %fd663, %fd662, 0d3FF0000000000000;
	fma.rn.f64 	%fd665, %fd664, %fd664, %fd664;
	fma.rn.f64 	%fd666, %fd665, %fd662, %fd662;
	mul.f64 	%fd667, %fd660, %fd666;
	fma.rn.f64 	%fd668, %fd660, %fd666, %fd667;
	mul.f64 	%fd669, %fd668, %fd668;
	fma.rn.f64 	%fd670, %fd669, 0d3EB1380B3AE80F1E, 0d3ED0EE258B7A8B04;
	fma.rn.f64 	%fd671, %fd670, %fd669, 0d3EF3B2669F02676F;
	fma.rn.f64 	%fd672, %fd671, %fd669, 0d3F1745CBA9AB0956;
	fma.rn.f64 	%fd673, %fd672, %fd669, 0d3F3C71C72D1B5154;
	fma.rn.f64 	%fd674, %fd673, %fd669, 0d3F624924923BE72D;
	fma.rn.f64 	%fd675, %fd674, %fd669, 0d3F8999999999A3C4;
	fma.rn.f64 	%fd676, %fd675, %fd669, 0d3FB5555555555554;
	sub.f64 	%fd677, %fd660, %fd668;
	add.f64 	%fd678, %fd677, %fd677;
	neg.f64 	%fd679, %fd668;
	fma.rn.f64 	%fd680, %fd679, %fd660, %fd678;
	mul.f64 	%fd681, %fd666, %fd680;
	mul.f64 	%fd682, %fd669, %fd676;
	fma.rn.f64 	%fd683, %fd682, %fd668, %fd681;
	xor.b32  	%r507, %r971, -2147483648;
	mov.b32 	%r508, 1127219200;
	mov.b64 	%fd684, {%r507, %r508};
	sub.f64 	%fd685, %fd684, %fd70;
	fma.rn.f64 	%fd686, %fd685, 0d3FE62E42FEFA39EF, %fd668;
	fma.rn.f64 	%fd687, %fd685, 0dBFE62E42FEFA39EF, %fd686;
	sub.f64 	%fd688, %fd687, %fd668;
	sub.f64 	%fd689, %fd683, %fd688;
	fma.rn.f64 	%fd690, %fd685, 0d3C7ABC9E3B39803F, %fd689;
	add.f64 	%fd84, %fd686, %fd690;
	add.f64 	%fd1613, %fd71, %fd84;
	bra.uni 	$L__BB1_78;
$L__BB1_66:
	fma.rn.f64 	%fd659, %fd1607, 0d7FF0000000000000, 0d7FF0000000000000;
	{
	.reg .b32 %temp; 
	mov.b64 	{%temp, %r499}, %fd1607;
	}
	and.b32  	%r500, %r499, 2147483647;
	setp.eq.s32 	%p54, %r500, 0;
	selp.f64 	%fd85, 0dFFF0000000000000, %fd659, %p54;
	add.f64 	%fd1613, %fd71, %fd85;
	bra.uni 	$L__BB1_78;
$L__BB1_67:
	sub.f64 	%fd88, %fd71, %fd72;
	fma.rn.f64 	%fd589, %fd88, 0d3FF71547652B82FE, 0d4338000000000000;
	{
	.reg .b32 %temp; 
	mov.b64 	{%r90, %temp}, %fd589;
	}
	mov.f64 	%fd590, 0dC338000000000000;
	add.rn.f64 	%fd591, %fd589, %fd590;
	fma.rn.f64 	%fd592, %fd591, 0dBFE62E42FEFA39EF, %fd88;
	fma.rn.f64 	%fd593, %fd591, 0dBC7ABC9E3B39803F, %fd592;
	fma.rn.f64 	%fd594, %fd593, 0d3E5ADE1569CE2BDF, 0d3E928AF3FCA213EA;
	fma.rn.f64 	%fd595, %fd594, %fd593, 0d3EC71DEE62401315;
	fma.rn.f64 	%fd596, %fd595, %fd593, 0d3EFA01997C89EB71;
	fma.rn.f64 	%fd597, %fd596, %fd593, 0d3F2A01A014761F65;
	fma.rn.f64 	%fd598, %fd597, %fd593, 0d3F56C16C1852B7AF;
	fma.rn.f64 	%fd599, %fd598, %fd593, 0d3F81111111122322;
	fma.rn.f64 	%fd600, %fd599, %fd593, 0d3FA55555555502A1;
	fma.rn.f64 	%fd601, %fd600, %fd593, 0d3FC5555555555511;
	fma.rn.f64 	%fd602, %fd601, %fd593, 0d3FE000000000000B;
	fma.rn.f64 	%fd603, %fd602, %fd593, 0d3FF0000000000000;
	fma.rn.f64 	%fd604, %fd603, %fd593, 0d3FF0000000000000;
	{
	.reg .b32 %temp; 
	mov.b64 	{%r91, %temp}, %fd604;
	}
	{
	.reg .b32 %temp; 
	mov.b64 	{%temp, %r92}, %fd604;
	}
	shl.b32 	%r459, %r90, 20;
	add.s32 	%r460, %r459, %r92;
	mov.b64 	%fd1609, {%r91, %r460};
	{
	.reg .b32 %temp; 
	mov.b64 	{%temp, %r461}, %fd88;
	}
	mov.b32 	%f27, %r461;
	abs.f32 	%f6, %f27;
	setp.lt.f32 	%p42, %f6, 0f4086232B;
	@%p42 bra 	$L__BB1_70;
	setp.lt.f64 	%p43, %fd88, 0d0000000000000000;
	add.f64 	%fd605, %fd88, 0d7FF0000000000000;
	selp.f64 	%fd1609, 0d0000000000000000, %fd605, %p43;
	setp.geu.f32 	%p44, %f6, 0f40874800;
	@%p44 bra 	$L__BB1_70;
	shr.u32 	%r462, %r90, 31;
	add.s32 	%r463, %r90, %r462;
	shr.s32 	%r464, %r463, 1;
	shl.b32 	%r465, %r464, 20;
	add.s32 	%r466, %r92, %r465;
	mov.b64 	%fd606, {%r91, %r466};
	sub.s32 	%r467, %r90, %r464;
	shl.b32 	%r468, %r467, 20;
	add.s32 	%r469, %r468, 1072693248;
	mov.b32 	%r470, 0;
	mov.b64 	%fd607, {%r470, %r469};
	mul.f64 	%fd1609, %fd607, %fd606;
$L__BB1_70:
	add.f64 	%fd1610, %fd1609, 0d3FF0000000000000;
	{
	.reg .b32 %temp; 
	mov.b64 	{%temp, %r972}, %fd1610;
	}
	{
	.reg .b32 %temp; 
	mov.b64 	{%r973, %temp}, %fd1610;
	}
	setp.gt.s32 	%p45, %r972, 1048575;
	mov.b32 	%r974, -1023;
	@%p45 bra 	$L__BB1_72;
	mul.f64 	%fd1610, %fd1610, 0d4350000000000000;
	{
	.reg .b32 %temp; 
	mov.b64 	{%temp, %r972}, %fd1610;
	}
	{
	.reg .b32 %temp; 
	mov.b64 	{%r973, %temp}, %fd1610;
	}
	mov.b32 	%r974, -1077;
$L__BB1_72:
	add.s32 	%r473, %r972, -1;
	setp.gt.u32 	%p46, %r473, 2146435070;
	@%p46 bra 	$L__BB1_76;
	shr.u32 	%r476, %r972, 20;
	add.s32 	%r975, %r974, %r476;
	and.b32  	%r477, %r972, 1048575;
	or.b32  	%r478, %r477, 1072693248;
	mov.b64 	%fd1611, {%r973, %r478};
	setp.lt.u32 	%p48, %r478, 1073127583;
	@%p48 bra 	$L__BB1_75;
	{
	.reg .b32 %temp; 
	mov.b64 	{%r479, %temp}, %fd1611;
	}
	{
	.reg .b32 %temp; 
	mov.b64 	{%temp, %r480}, %fd1611;
	}
	add.s32 	%r481, %r480, -1048576;
	mov.b64 	%fd1611, {%r479, %r481};
	add.s32 	%r975, %r975, 1;
$L__BB1_75:
	add.f64 	%fd609, %fd1611, 0dBFF0000000000000;
	add.f64 	%fd610, %fd1611, 0d3FF0000000000000;
	rcp.approx.ftz.f64 	%fd611, %fd610;
	neg.f64 	%fd612, %fd610;
	fma.rn.f64 	%fd613, %fd612, %fd611, 0d3FF0000000000000;
	fma.rn.f64 	%fd614, %fd613, %fd613, %fd613;
	fma.rn.f64 	%fd615, %fd614, %fd611, %fd611;
	mul.f64 	%fd616, %fd609, %fd615;
	fma.rn.f64 	%fd617, %fd609, %fd615, %fd616;
	mul.f64 	%fd618, %fd617, %fd617;
	fma.rn.f64 	%fd619, %fd618, 0d3EB1380B3AE80F1E, 0d3ED0EE258B7A8B04;
	fma.rn.f64 	%fd620, %fd619, %fd618, 0d3EF3B2669F02676F;
	fma.rn.f64 	%fd621, %fd620, %fd618, 0d3F1745CBA9AB0956;
	fma.rn.f64 	%fd622, %fd621, %fd618, 0d3F3C71C72D1B5154;
	fma.rn.f64 	%fd623, %fd622, %fd618, 0d3F624924923BE72D;
	fma.rn.f64 	%fd624, %fd623, %fd618, 0d3F8999999999A3C4;
	fma.rn.f64 	%fd625, %fd624, %fd618, 0d3FB5555555555554;
	sub.f64 	%fd626, %fd609, %fd617;
	add.f64 	%fd627, %fd626, %fd626;
	neg.f64 	%fd628, %fd617;
	fma.rn.f64 	%fd629, %fd628, %fd609, %fd627;
	mul.f64 	%fd630, %fd615, %fd629;
	mul.f64 	%fd631, %fd618, %fd625;
	fma.rn.f64 	%fd632, %fd631, %fd617, %fd630;
	xor.b32  	%r482, %r975, -2147483648;
	mov.b32 	%r483, 1127219200;
	mov.b64 	%fd633, {%r482, %r483};
	sub.f64 	%fd634, %fd633, %fd70;
	fma.rn.f64 	%fd635, %fd634, 0d3FE62E42FEFA39EF, %fd617;
	fma.rn.f64 	%fd636, %fd634, 0dBFE62E42FEFA39EF, %fd635;
	sub.f64 	%fd637, %fd636, %fd617;
	sub.f64 	%fd638, %fd632, %fd637;
	fma.rn.f64 	%fd639, %fd634, 0d3C7ABC9E3B39803F, %fd638;
	add.f64 	%fd1612, %fd635, %fd639;
	bra.uni 	$L__BB1_77;
$L__BB1_76:
	fma.rn.f64 	%fd608, %fd1610, 0d7FF0000000000000, 0d7FF0000000000000;
	{
	.reg .b32 %temp; 
	mov.b64 	{%temp, %r474}, %fd1610;
	}
	and.b32  	%r475, %r474, 2147483647;
	setp.eq.s32 	%p47, %r475, 0;
	selp.f64 	%fd1612, 0dFFF0000000000000, %fd608, %p47;
$L__BB1_77:
	add.f64 	%fd1613, %fd72, %fd1612;
$L__BB1_78:
	add.s32 	%r967, %r967, 1;
	setp.ne.s32 	%p56, %r967, 0;
	add.s32 	%r966, %r966, %r337;
	add.s32 	%r965, %r965, %r337;
	@%p56 bra 	$L__BB1_54;
$L__BB1_79:
	add.s32 	%r510, %r4, %r43;
	mad.lo.s32 	%r511, %r41, %r70, %r510;
	mul.wide.s32 	%rd19, %r511, 8;
	add.s64 	%rd4, %rd2, %rd19;
	ld.global.f64 	%fd105, [%rd4];
	add.f64 	%fd106, %fd1613, %fd37;
	setp.le.f64 	%p57, %fd105, 0dC415AF1D78B58C40;
	mov.f64 	%fd1622, %fd106;
	@%p57 bra 	$L__BB1_103;
	setp.le.f64 	%p58, %fd106, 0dC415AF1D78B58C40;
	mov.f64 	%fd1622, %fd105;
	@%p58 bra 	$L__BB1_103;
	setp.leu.f64 	%p59, %fd105, %fd106;
	@%p59 bra 	$L__BB1_92;
	sub.f64 	%fd107, %fd106, %fd105;
	fma.rn.f64 	%fd743, %fd107, 0d3FF71547652B82FE, 0d4338000000000000;
	{
	.reg .b32 %temp; 
	mov.b64 	{%r106, %temp}, %fd743;
	}
	mov.f64 	%fd744, 0dC338000000000000;
	add.rn.f64 	%fd745, %fd743, %fd744;
	fma.rn.f64 	%fd746, %fd745, 0dBFE62E42FEFA39EF, %fd107;
	fma.rn.f64 	%fd747, %fd745, 0dBC7ABC9E3B39803F, %fd746;
	fma.rn.f64 	%fd748, %fd747, 0d3E5ADE1569CE2BDF, 0d3E928AF3FCA213EA;
	fma.rn.f64 	%fd749, %fd748, %fd747, 0d3EC71DEE62401315;
	fma.rn.f64 	%fd750, %fd749, %fd747, 0d3EFA01997C89EB71;
	fma.rn.f64 	%fd751, %fd750, %fd747, 0d3F2A01A014761F65;
	fma.rn.f64 	%fd752, %fd751, %fd747, 0d3F56C16C1852B7AF;
	fma.rn.f64 	%fd753, %fd752, %fd747, 0d3F81111111122322;
	fma.rn.f64 	%fd754, %fd753, %fd747, 0d3FA55555555502A1;
	fma.rn.f64 	%fd755, %fd754, %fd747, 0d3FC5555555555511;
	fma.rn.f64 	%fd756, %fd755, %fd747, 0d3FE000000000000B;
	fma.rn.f64 	%fd757, %fd756, %fd747, 0d3FF0000000000000;
	fma.rn.f64 	%fd758, %fd757, %fd747, 0d3FF0000000000000;
	{
	.reg .b32 %temp; 
	mov.b64 	{%r107, %temp}, %fd758;
	}
	{
	.reg .b32 %temp; 
	mov.b64 	{%temp, %r108}, %fd758;
	}
	shl.b32 	%r538, %r106, 20;
	add.s32 	%r539, %r538, %r108;
	mov.b64 	%fd1615, {%r107, %r539};
	{
	.reg .b32 %temp; 
	mov.b64 	{%temp, %r540}, %fd107;
	}
	mov.b32 	%f30, %r540;
	abs.f32 	%f7, %f30;
	setp.lt.f32 	%p67, %f7, 0f4086232B;
	@%p67 bra 	$L__BB1_85;
	setp.lt.f64 	%p68, %fd107, 0d0000000000000000;
	add.f64 	%fd759, %fd107, 0d7FF0000000000000;
	selp.f64 	%fd1615, 0d0000000000000000, %fd759, %p68;
	setp.geu.f32 	%p69, %f7, 0f40874800;
	@%p69 bra 	$L__BB1_85;
	shr.u32 	%r541, %r106, 31;
	add.s32 	%r542, %r106, %r541;
	shr.s32 	%r543, %r542, 1;
	shl.b32 	%r544, %r543, 20;
	add.s32 	%r545, %r108, %r544;
	mov.b64 	%fd760, {%r107, %r545};
	sub.s32 	%r546, %r106, %r543;
	shl.b32 	%r547, %r546, 20;
	add.s32 	%r548, %r547, 1072693248;
	mov.b32 	%r549, 0;
	mov.b64 	%fd761, {%r549, %r548};
	mul.f64 	%fd1615, %fd761, %fd760;
$L__BB1_85:
	add.f64 	%fd1616, %fd1615, 0d3FF0000000000000;
	{
	.reg .b32 %temp; 
	mov.b64 	{%temp, %r976}, %fd1616;
	}
	{
	.reg .b32 %temp; 
	mov.b64 	{%r977, %temp}, %fd1616;
	}
	setp.gt.s32 	%p70, %r976, 1048575;
	mov.b32 	%r978, -1023;
	@%p70 bra 	$L__BB1_87;
	mul.f64 	%fd1616, %fd1616, 0d4350000000000000;
	{
	.reg .b32 %temp; 
	mov.b64 	{%temp, %r976}, %fd1616;
	}
	{
	.reg .b32 %temp; 
	mov.b64 	{%r977, %temp}, %fd1616;
	}
	mov.b32 	%r978, -1077;
$L__BB1_87:
	add.s32 	%r552, %r976, -1;
	setp.gt.u32 	%p71, %r552, 2146435070;
	@%p71 bra 	$L__BB1_91;
	shr.u32 	%r555, %r976, 20;
	add.s32 	%r979, %r978, %r555;
	and.b32  	%r556, %r976, 1048575;
	or.b32  	%r557, %r556, 1072693248;
	mov.b64 	%fd1617, {%r977, %r557};
	setp.lt.u32 	%p73, %r557, 1073127583;
	@%p73 bra 	$L__BB1_90;
	{
	.reg .b32 %temp; 
	mov.b64 	{%r558, %temp}, %fd1617;
	}
	{
	.reg .b32 %temp; 
	mov.b64 	{%temp, %r559}, %fd1617;
	}
	add.s32 	%r560, %r559, -1048576;
	mov.b64 	%fd1617, {%r558, %r560};
	add.s32 	%r979, %r979, 1;
$L__BB1_90:
	add.f64 	%fd763, %fd1617, 0dBFF0000000000000;
	add.f64 	%fd764, %fd1617, 0d3FF0000000000000;
	rcp.approx.ftz.f64 	%fd765, %fd764;
	neg.f64 	%fd766, %fd764;
	fma.rn.f64 	%fd767, %fd766, %fd765, 0d3FF0000000000000;
	fma.rn.f64 	%fd768, %fd767, %fd767, %fd767;
	fma.rn.f64 	%fd769, %fd768, %fd765, %fd765;
	mul.f64 	%fd770, %fd763, %fd769;
	fma.rn.f64 	%fd771, %fd763, %fd769, %fd770;
	mul.f64 	%fd772, %fd771, %fd771;
	fma.rn.f64 	%fd773, %fd772, 0d3EB1380B3AE80F1E, 0d3ED0EE258B7A8B04;
	fma.rn.f64 	%fd774, %fd773, %fd772, 0d3EF3B2669F02676F;
	fma.rn.f64 	%fd775, %fd774, %fd772, 0d3F1745CBA9AB0956;
	fma.rn.f64 	%fd776, %fd775, %fd772, 0d3F3C71C72D1B5154;
	fma.rn.f64 	%fd777, %fd776, %fd772, 0d3F624924923BE72D;
	fma.rn.f64 	%fd778, %fd777, %fd772, 0d3F8999999999A3C4;
	fma.rn.f64 	%fd779, %fd778, %fd772, 0d3FB5555555555554;
	sub.f64 	%fd780, %fd763, %fd771;
	add.f64 	%fd781, %fd780, %fd780;
	neg.f64 	%fd782, %fd771;
	fma.rn.f64 	%fd783, %fd782, %fd763, %fd781;
	mul.f64 	%fd784, %fd769, %fd783;
	mul.f64 	%fd785, %fd772, %fd779;
	fma.rn.f64 	%fd786, %fd785, %fd771, %fd784;
	xor.b32  	%r561, %r979, -2147483648;
	mov.b32 	%r562, 1127219200;
	mov.b64 	%fd787, {%r561, %r562};
	mov.b32 	%r563, -2147483648;
	mov.b64 	%fd788, {%r563, %r562};
	sub.f64 	%fd789, %fd787, %fd788;
	fma.rn.f64 	%fd790, %fd789, 0d3FE62E42FEFA39EF, %fd771;
	fma.rn.f64 	%fd791, %fd789, 0dBFE62E42FEFA39EF, %fd790;
	sub.f64 	%fd792, %fd791, %fd771;
	sub.f64 	%fd793, %fd786, %fd792;
	fma.rn.f64 	%fd794, %fd789, 0d3C7ABC9E3B39803F, %fd793;
	add.f64 	%fd118, %fd790, %fd794;
	add.f64 	%fd1622, %fd105, %fd118;
	bra.uni 	$L__BB1_103;
$L__BB1_91:
	fma.rn.f64 	%fd762, %fd1616, 0d7FF0000000000000, 0d7FF0000000000000;
	{
	.reg .b32 %temp; 
	mov.b64 	{%temp, %r553}, %fd1616;
	}
	and.b32  	%r554, %r553, 2147483647;
	setp.eq.s32 	%p72, %r554, 0;
	selp.f64 	%fd119, 0dFFF0000000000000, %fd762, %p72;
	add.f64 	%fd1622, %fd105, %fd119;
	bra.uni 	$L__BB1_103;
$L__BB1_92:
	sub.f64 	%fd122, %fd105, %fd106;
	fma.rn.f64 	%fd691, %fd122, 0d3FF71547652B82FE, 0d4338000000000000;
	{
	.reg .b32 %temp; 
	mov.b64 	{%r119, %temp}, %fd691;
	}
	mov.f64 	%fd692, 0dC338000000000000;
	add.rn.f64 	%fd693, %fd691, %fd692;
	fma.rn.f64 	%fd694, %fd693, 0dBFE62E42FEFA39EF, %fd122;
	fma.rn.f64 	%fd695, %fd693, 0dBC7ABC9E3B39803F, %fd694;
	fma.rn.f64 	%fd696, %fd695, 0d3E5ADE1569CE2BDF, 0d3E928AF3FCA213EA;
	fma.rn.f64 	%fd697, %fd696, %fd695, 0d3EC71DEE62401315;
	fma.rn.f64 	%fd698, %fd697, %fd695, 0d3EFA01997C89EB71;
	fma.rn.f64 	%fd699, %fd698, %fd695, 0d3F2A01A014761F65;
	fma.rn.f64 	%fd700, %fd699, %fd695, 0d3F56C16C1852B7AF;
	fma.rn.f64 	%fd701, %fd700, %fd695, 0d3F81111111122322;
	fma.rn.f64 	%fd702, %fd701, %fd695, 0d3FA55555555502A1;
	fma.rn.f64 	%fd703, %fd702, %fd695, 0d3FC5555555555511;
	fma.rn.f64 	%fd704, %fd703, %fd695, 0d3FE000000000000B;
	fma.rn.f64 	%fd705, %fd704, %fd695, 0d3FF0000000000000;
	fma.rn.f64 	%fd706, %fd705, %fd695, 0d3FF0000000000000;
	{
	.reg .b32 %temp; 
	mov.b64 	{%r120, %temp}, %fd706;
	}
	{
	.reg .b32 %temp; 
	mov.b64 	{%temp, %r121}, %fd706;
	}
	shl.b32 	%r512, %r119, 20;
	add.s32 	%r513, %r512, %r121;
	mov.b64 	%fd1618, {%r120, %r513};
	{
	.reg .b32 %temp; 
	mov.b64 	{%temp, %r514}, %fd122;
	}
	mov.b32 	%f29, %r514;
	abs.f32 	%f8, %f29;
	setp.lt.f32 	%p60, %f8, 0f4086232B;
	@%p60 bra 	$L__BB1_95;
	setp.lt.f64 	%p61, %fd122, 0d0000000000000000;
	add.f64 	%fd707, %fd122, 0d7FF0000000000000;
	selp.f64 	%fd1618, 0d0000000000000000, %fd707, %p61;
	setp.geu.f32 	%p62, %f8, 0f40874800;
	@%p62 bra 	$L__BB1_95;
	shr.u32 	%r515, %r119, 31;
	add.s32 	%r516, %r119, %r515;
	shr.s32 	%r517, %r516, 1;
	shl.b32 	%r518, %r517, 20;
	add.s32 	%r519, %r121, %r518;
	mov.b64 	%fd708, {%r120, %r519};
	sub.s32 	%r520, %r119, %r517;
	shl.b32 	%r521, %r520, 20;
	add.s32 	%r522, %r521, 1072693248;
	mov.b32 	%r523, 0;
	mov.b64 	%fd709, {%r523, %r522};
	mul.f64 	%fd1618, %fd709, %fd708;
$L__BB1_95:
	add.f64 	%fd1619, %fd1618, 0d3FF0000000000000;
	{
	.reg .b32 %temp; 
	mov.b64 	{%temp, %r980}, %fd1619;
	}
	{
	.reg .b32 %temp; 
	mov.b64 	{%r981, %temp}, %fd1619;
	}
	setp.gt.s32 	%p63, %r980, 1048575;
	mov.b32 	%r982, -1023;
	@%p63 bra 	$L__BB1_97;
	mul.f64 	%fd1619, %fd1619, 0d4350000000000000;
	{
	.reg .b32 %temp; 
	mov.b64 	{%temp, %r980}, %fd1619;
	}
	{
	.reg .b32 %temp; 
	mov.b64 	{%r981, %temp}, %fd1619;
	}
	mov.b32 	%r982, -1077;
$L__BB1_97:
	add.s32 	%r526, %r980, -1;
	setp.gt.u32 	%p64, %r526, 2146435070;
	@%p64 bra 	$L__BB1_101;
	shr.u32 	%r529, %r980, 20;
	add.s32 	%r983, %r982, %r529;
	and.b32  	%r530, %r980, 1048575;
	or.b32  	%r531, %r530, 1072693248;
	mov.b64 	%fd1620, {%r981, %r531};
	setp.lt.u32 	%p66, %r531, 1073127583;
	@%p66 bra 	$L__BB1_100;
	{
	.reg .b32 %temp; 
	mov.b64 	{%r532, %temp}, %fd1620;
	}
	{
	.reg .b32 %temp; 
	mov.b64 	{%temp, %r533}, %fd1620;
	}
	add.s32 	%r534, %r533, -1048576;
	mov.b64 	%fd1620, {%r532, %r534};
	add.s32 	%r983, %r983, 1;
$L__BB1_100:
	add.f64 	%fd711, %fd1620, 0dBFF0000000000000;
	add.f64 	%fd712, %fd1620, 0d3FF0000000000000;
	rcp.approx.ftz.f64 	%fd713, %fd712;
	neg.f64 	%fd714, %fd712;
	fma.rn.f64 	%fd715, %fd714, %fd713, 0d3FF0000000000000;
	fma.rn.f64 	%fd716, %fd715, %fd715, %fd715;
	fma.rn.f64 	%fd717, %fd716, %fd713, %fd713;
	mul.f64 	%fd718, %fd711, %fd717;
	fma.rn.f64 	%fd719, %fd711, %fd717, %fd718;
	mul.f64 	%fd720, %fd719, %fd719;
	fma.rn.f64 	%fd721, %fd720, 0d3EB1380B3AE80F1E, 0d3ED0EE258B7A8B04;
	fma.rn.f64 	%fd722, %fd721, %fd720, 0d3EF3B2669F02676F;
	fma.rn.f64 	%fd723, %fd722, %fd720, 0d3F1745CBA9AB0956;
	fma.rn.f64 	%fd724, %fd723, %fd720, 0d3F3C71C72D1B5154;
	fma.rn.f64 	%fd725, %fd724, %fd720, 0d3F624924923BE72D;
	fma.rn.f64 	%fd726, %fd725, %fd720, 0d3F8999999999A3C4;
	fma.rn.f64 	%fd727, %fd726, %fd720, 0d3FB5555555555554;
	sub.f64 	%fd728, %fd711, %fd719;
	add.f64 	%fd729, %fd728, %fd728;
	neg.f64 	%fd730, %fd719;
	fma.rn.f64 	%fd731, %fd730, %fd711, %fd729;
	mul.f64 	%fd732, %fd717, %fd731;
	mul.f64 	%fd733, %fd720, %fd727;
	fma.rn.f64 	%fd734, %fd733, %fd719, %fd732;
	xor.b32  	%r535, %r983, -2147483648;
	mov.b32 	%r536, 1127219200;
	mov.b64 	%fd735, {%r535, %r536};
	mov.b32 	%r537, -2147483648;
	mov.b64 	%fd736, {%r537, %r536};
	sub.f64 	%fd737, %fd735, %fd736;
	fma.rn.f64 	%fd738, %fd737, 0d3FE62E42FEFA39EF, %fd719;
	fma.rn.f64 	%fd739, %fd737, 0dBFE62E42FEFA39EF, %fd738;
	sub.f64 	%fd740, %fd739, %fd719;
	sub.f64 	%fd741, %fd734, %fd740;
	fma.rn.f64 	%fd742, %fd737, 0d3C7ABC9E3B39803F, %fd741;
	add.f64 	%fd1621, %fd738, %fd742;
	bra.uni 	$L__BB1_102;
$L__BB1_101:
	fma.rn.f64 	%fd710, %fd1619, 0d7FF0000000000000, 0d7FF0000000000000;
	{
	.reg .b32 %temp; 
	mov.b64 	{%temp, %r527}, %fd1619;
	}
	and.b32  	%r528, %r527, 2147483647;
	setp.eq.s32 	%p65, %r528, 0;
	selp.f64 	%fd1621, 0dFFF0000000000000, %fd710, %p65;
$L__BB1_102:
	add.f64 	%fd1622, %fd106, %fd1621;
$L__BB1_103:
	add.s32 	%r132, %r4, 1;
	setp.ge.s32 	%p74, %r132, %r337;
	st.global.f64 	[%rd4], %fd1622;
	mov.f64 	%fd1631, 0dC415AF1D78B58C40;
	@%p74 bra 	$L__BB1_130;
	ld.const.u32 	%r564, [F];
	mad.lo.s32 	%r565, %r41, %r564, %r43;
	mad.lo.s32 	%r567, %r70, %r337, %r132;
	mov.b32 	%r568, 1127219200;
	mov.b32 	%r569, -2147483648;
	mov.b64 	%fd138, {%r569, %r568};
	add.s32 	%r570, %r2, %r336;
	add.s32 	%r985, %r570, %r1;
	add.s32 	%r571, %r985, %r565;
	add.s32 	%r986, %r571, 1;
	mad.lo.s32 	%r572, %r567, %r337, %r985;
	add.s32 	%r984, %r572, 1;
	mov.f64 	%fd1631, 0dC415AF1D78B58C40;
$L__BB1_105:
	mov.f64 	%fd139, %fd1631;
	mov.u32 	%r137, %r985;
	ld.param.u64 	%rd44, [_Z16outsidealgorithmPdPKdS1_S1_iid_param_1];
	mul.wide.s32 	%rd20, %r986, 8;
	add.s64 	%rd21, %rd2, %rd20;
	mul.wide.s32 	%rd22, %r984, 8;
	cvta.to.global.u64 	%rd23, %rd44;
	add.s64 	%rd24, %rd23, %rd22;
	ld.global.f64 	%fd797, [%rd21];
	ld.global.f64 	%fd798, [%rd24];
	add.f64 	%fd140, %fd797, %fd798;
	setp.le.f64 	%p75, %fd139, 0dC415AF1D78B58C40;
	mov.f64 	%fd1631, %fd140;
	@%p75 bra 	$L__BB1_129;
	setp.le.f64 	%p76, %fd140, 0dC415AF1D78B58C40;
	mov.f64 	%fd1631, %fd139;
	@%p76 bra 	$L__BB1_129;
	setp.leu.f64 	%p77, %fd139, %fd140;
	@%p77 bra 	$L__BB1_118;
	sub.f64 	%fd141, %fd140, %fd139;
	fma.rn.f64 	%fd850, %fd141, 0d3FF71547652B82FE, 0d4338000000000000;
	{
	.reg .b32 %temp; 
	mov.b64 	{%r139, %temp}, %fd850;
	}
	mov.f64 	%fd851, 0dC338000000000000;
	add.rn.f64 	%fd852, %fd850, %fd851;
	fma.rn.f64 	%fd853, %fd852, 0dBFE62E42FEFA39EF, %fd141;
	fma.rn.f64 	%fd854, %fd852, 0dBC7ABC9E3B39803F, %fd853;
	fma.rn.f64 	%fd855, %fd854, 0d3E5ADE1569CE2BDF, 0d3E928AF3FCA213EA;
	fma.rn.f64 	%fd856, %fd855, %fd854, 0d3EC71DEE62401315;
	fma.rn.f64 	%fd857, %fd856, %fd854, 0d3EFA01997C89EB71;
	fma.rn.f64 	%fd858, %fd857, %fd854, 0d3F2A01A014761F65;
	fma.rn.f64 	%fd859, %fd858, %fd854, 0d3F56C16C1852B7AF;
	fma.rn.f64 	%fd860, %fd859, %fd854, 0d3F81111111122322;
	fma.rn.f64 	%fd861, %fd860, %fd854, 0d3FA55555555502A1;
	fma.rn.f64 	%fd862, %fd861, %fd854, 0d3FC5555555555511;
	fma.rn.f64 	%fd863, %fd862, %fd854, 0d3FE000000000000B;
	fma.rn.f64 	%fd864, %fd863, %fd854, 0d3FF0000000000000;
	fma.rn.f64 	%fd865, %fd864, %fd854, 0d3FF0000000000000;
	{
	.reg .b32 %temp; 
	mov.b64 	{%r140, %temp}, %fd865;
	}
	{
	.reg .b32 %temp; 
	mov.b64 	{%temp, %r141}, %fd865;
	}
	shl.b32 	%r598, %r139, 20;
	add.s32 	%r599, %r598, %r141;
	mov.b64 	%fd1624, {%r140, %r599};
	{
	.reg .b32 %temp; 
	mov.b64 	{%temp, %r600}, %fd141;
	}
	mov.b32 	%f32, %r600;
	abs.f32 	%f9, %f32;
	setp.lt.f32 	%p85, %f9, 0f4086232B;
	@%p85 bra 	$L__BB1_111;
	setp.lt.f64 	%p86, %fd141, 0d0000000000000000;
	add.f64 	%fd866, %fd141, 0d7FF0000000000000;
	selp.f64 	%fd1624, 0d0000000000000000, %fd866, %p86;
	setp.geu.f32 	%p87, %f9, 0f40874800;
	@%p87 bra 	$L__BB1_111;
	shr.u32 	%r601, %r139, 31;
	add.s32 	%r602, %r139, %r601;
	shr.s32 	%r603, %r602, 1;
	shl.b32 	%r604, %r603, 20;
	add.s32 	%r605, %r141, %r604;
	mov.b64 	%fd867, {%r140, %r605};
	sub.s32 	%r606, %r139, %r603;
	shl.b32 	%r607, %r606, 20;
	add.s32 	%r608, %r607, 1072693248;
	mov.b32 	%r609, 0;
	mov.b64 	%fd868, {%r609, %r608};
	mul.f64 	%fd1624, %fd868, %fd867;
$L__BB1_111:
	add.f64 	%fd1625, %fd1624, 0d3FF0000000000000;
	{
	.reg .b32 %temp; 
	mov.b64 	{%temp, %r987}, %fd1625;
	}
	{
	.reg .b32 %temp; 
	mov.b64 	{%r988, %temp}, %fd1625;
	}
	setp.gt.s32 	%p88, %r987, 1048575;
	mov.b32 	%r989, -1023;
	@%p88 bra 	$L__BB1_113;
	mul.f64 	%fd1625, %fd1625, 0d4350000000000000;
	{
	.reg .b32 %temp; 
	mov.b64 	{%temp, %r987}, %fd1625;
	}
	{
	.reg .b32 %temp; 
	mov.b64 	{%r988, %temp}, %fd1625;
	}
	mov.b32 	%r989, -1077;
$L__BB1_113:
	add.s32 	%r612, %r987, -1;
	setp.gt.u32 	%p89, %r612, 2146435070;
	@%p89 bra 	$L__BB1_117;
	shr.u32 	%r615, %r987, 20;
	add.s32 	%r990, %r989, %r615;
	and.b32  	%r616, %r987, 1048575;
	or.b32  	%r617, %r616, 1072693248;
	mov.b64 	%fd1626, {%r988, %r617};
	setp.lt.u32 	%p91, %r617, 1073127583;
	@%p91 bra 	$L__BB1_116;
	{
	.reg .b32 %temp; 
	mov.b64 	{%r618, %temp}, %fd1626;
	}
	{
	.reg .b32 %temp; 
	mov.b64 	{%temp, %r619}, %fd1626;
	}
	add.s32 	%r620, %r619, -1048576;
	mov.b64 	%fd1626, {%r618, %r620};
	add.s32 	%r990, %r990, 1;
$L__BB1_116:
	add.f64 	%fd870, %fd1626, 0dBFF0000000000000;
	add.f64 	%fd871, %fd1626, 0d3FF0000000000000;
	rcp.approx.ftz.f64 	%fd872, %fd871;
	neg.f64 	%fd873, %fd871;
	fma.rn.f64 	%fd874, %fd873, %fd872, 0d3FF0000000000000;
	fma.rn.f64 	%fd875, %fd874, %fd874, %fd874;
	fma.rn.f64 	%fd876, %fd875, %fd872, %fd872;
	mul.f64 	%fd877, %fd870, %fd876;
	fma.rn.f64 	%fd878, %fd870, %fd876, %fd877;
	mul.f64 	%fd879, %fd878, %fd878;
	fma.rn.f64 	%fd880, %fd879, 0d3EB1380B3AE80F1E, 0d3ED0EE258B7A8B04;
	fma.rn.f64 	%fd881, %fd880, %fd879, 0d3EF3B2669F02676F;
	fma.rn.f64 	%fd882, %fd881, %fd879, 0d3F1745CBA9AB0956;
	fma.rn.f64 	%fd883, %fd882, %fd879, 0d3F3C71C72D1B5154;
	fma.rn.f64 	%fd884, %fd883, %fd879, 0d3F624924923BE72D;
	fma.rn.f64 	%fd885, %fd884, %fd879, 0d3F8999999999A3C4;
	fma.rn.f64 	%fd886, %fd885, %fd879, 0d3FB5555555555554;
	sub.f64 	%fd887, %fd870, %fd878;
	add.f64 	%fd888, %fd887, %fd887;
	neg.f64 	%fd889, %fd878;
	fma.rn.f64 	%fd890, %fd889, %fd870, %fd888;
	mul.f64 	%fd891, %fd876, %fd890;
	mul.f64 	%fd892, %fd879, %fd886;
	fma.rn.f64 	%fd893, %fd892, %fd878, %fd891;
	xor.b32  	%r621, %r990, -2147483648;
	mov.b32 	%r622, 1127219200;
	mov.b64 	%fd894, {%r621, %r622};
	sub.f64 	%fd895, %fd894, %fd138;
	fma.rn.f64 	%fd896, %fd895, 0d3FE62E42FEFA39EF, %fd878;
	fma.rn.f64 	%fd897, %fd895, 0dBFE62E42FEFA39EF, %fd896;
	sub.f64 	%fd898, %fd897, %fd878;
	sub.f64 	%fd899, %fd893, %fd898;
	fma.rn.f64 	%fd900, %fd895, 0d3C7ABC9E3B39803F, %fd899;
	add.f64 	%fd152, %fd896, %fd900;
	add.f64 	%fd1631, %fd139, %fd152;
	bra.uni 	$L__BB1_129;
$L__BB1_117:
	fma.rn.f64 	%fd869, %fd1625, 0d7FF0000000000000, 0d7FF0000000000000;
	{
	.reg .b32 %temp; 
	mov.b64 	{%temp, %r613}, %fd1625;
	}
	and.b32  	%r614, %r613, 2147483647;
	setp.eq.s32 	%p90, %r614, 0;
	selp.f64 	%fd153, 0dFFF0000000000000, %fd869, %p90;
	add.f64 	%fd1631, %fd139, %fd153;
	bra.uni 	$L__BB1_129;
$L__BB1_118:
	sub.f64 	%fd156, %fd139, %fd140;
	fma.rn.f64 	%fd799, %fd156, 0d3FF71547652B82FE, 0d4338000000000000;
	{
	.reg .b32 %temp; 
	mov.b64 	{%r152, %temp}, %fd799;
	}
	mov.f64 	%fd800, 0dC338000000000000;
	add.rn.f64 	%fd801, %fd799, %fd800;
	fma.rn.f64 	%fd802, %fd801, 0dBFE62E42FEFA39EF, %fd156;
	fma.rn.f64 	%fd803, %fd801, 0dBC7ABC9E3B39803F, %fd802;
	fma.rn.f64 	%fd804, %fd803, 0d3E5ADE1569CE2BDF, 0d3E928AF3FCA213EA;
	fma.rn.f64 	%fd805, %fd804, %fd803, 0d3EC71DEE62401315;
	fma.rn.f64 	%fd806, %fd805, %fd803, 0d3EFA01997C89EB71;
	fma.rn.f64 	%fd807, %fd806, %fd803, 0d3F2A01A014761F65;
	fma.rn.f64 	%fd808, %fd807, %fd803, 0d3F56C16C1852B7AF;
	fma.rn.f64 	%fd809, %fd808, %fd803, 0d3F81111111122322;
	fma.rn.f64 	%fd810, %fd809, %fd803, 0d3FA55555555502A1;
	fma.rn.f64 	%fd811, %fd810, %fd803, 0d3FC5555555555511;
	fma.rn.f64 	%fd812, %fd811, %fd803, 0d3FE000000000000B;
	fma.rn.f64 	%fd813, %fd812, %fd803, 0d3FF0000000000000;
	fma.rn.f64 	%fd814, %fd813, %fd803, 0d3FF0000000000000;
	{
	.reg .b32 %temp; 
	mov.b64 	{%r153, %temp}, %fd814;
	}
	{
	.reg .b32 %temp; 
	mov.b64 	{%temp, %r154}, %fd814;
	}
	shl.b32 	%r573, %r152, 20;
	add.s32 	%r574, %r573, %r154;
	mov.b64 	%fd1627, {%r153, %r574};
	{
	.reg .b32 %temp; 
	mov.b64 	{%temp, %r575}, %fd156;
	}
	mov.b32 	%f31, %r575;
	abs.f32 	%f10, %f31;
	setp.lt.f32 	%p78, %f10, 0f4086232B;
	@%p78 bra 	$L__BB1_121;
	setp.lt.f64 	%p79, %fd156, 0d0000000000000000;
	add.f64 	%fd815, %fd156, 0d7FF0000000000000;
	selp.f64 	%fd1627, 0d0000000000000000, %fd815, %p79;
	setp.geu.f32 	%p80, %f10, 0f40874800;
	@%p80 bra 	$L__BB1_121;
	shr.u32 	%r576, %r152, 31;
	add.s32 	%r577, %r152, %r576;
	shr.s32 	%r578, %r577, 1;
	shl.b32 	%r579, %r578, 20;
	add.s32 	%r580, %r154, %r579;
	mov.b64 	%fd816, {%r153, %r580};
	sub.s32 	%r581, %r152, %r578;
	shl.b32 	%r582, %r581, 20;
	add.s32 	%r583, %r582, 1072693248;
	mov.b32 	%r584, 0;
	mov.b64 	%fd817, {%r584, %r583};
	mul.f64 	%fd1627, %fd817, %fd816;
$L__BB1_121:
	add.f64 	%fd1628, %fd1627, 0d3FF0000000000000;
	{
	.reg .b32 %temp; 
	mov.b64 	{%temp, %r991}, %fd1628;
	}
	{
	.reg .b32 %temp; 
	mov.b64 	{%r992, %temp}, %fd1628;
	}
	setp.gt.s32 	%p81, %r991, 1048575;
	mov.b32 	%r993, -1023;
	@%p81 bra 	$L__BB1_123;
	mul.f64 	%fd1628, %fd1628, 0d4350000000000000;
	{
	.reg .b32 %temp; 
	mov.b64 	{%temp, %r991}, %fd1628;
	}
	{
	.reg .b32 %temp; 
	mov.b64 	{%r992, %temp}, %fd1628;
	}
	mov.b32 	%r993, -1077;
$L__BB1_123:
	add.s32 	%r587, %r991, -1;
	setp.gt.u32 	%p82, %r587, 2146435070;
	@%p82 bra 	$L__BB1_127;
	shr.u32 	%r590, %r991, 20;
	add.s32 	%r994, %r993, %r590;
	and.b32  	%r591, %r991, 1048575;
	or.b32  	%r592, %r591, 1072693248;
	mov.b64 	%fd1629, {%r992, %r592};
	setp.lt.u32 	%p84, %r592, 1073127583;
	@%p84 bra 	$L__BB1_126;
	{
	.reg .b32 %temp; 
	mov.b64 	{%r593, %temp}, %fd1629;
	}
	{
	.reg .b32 %temp; 
	mov.b64 	{%temp, %r594}, %fd1629;
	}
	add.s32 	%r595, %r594, -1048576;
	mov.b64 	%fd1629, {%r593, %r595};
	add.s32 	%r994, %r994, 1;
$L__BB1_126:
	add.f64 	%fd819, %fd1629, 0dBFF0000000000000;
	add.f64 	%fd820, %fd1629, 0d3FF0000000000000;
	rcp.approx.ftz.f64 	%fd821, %fd820;
	neg.f64 	%fd822, %fd820;
	fma.rn.f64 	%fd823, %fd822, %fd821, 0d3FF0000000000000;
	fma.rn.f64 	%fd824, %fd823, %fd823, %fd823;
	fma.rn.f64 	%fd825, %fd824, %fd821, %fd821;
	mul.f64 	%fd826, %fd819, %fd825;
	fma.rn.f64 	%fd827, %fd819, %fd825, %fd826;
	mul.f64 	%fd828, %fd827, %fd827;
	fma.rn.f64 	%fd829, %fd828, 0d3EB1380B3AE80F1E, 0d3ED0EE258B7A8B04;
	fma.rn.f64 	%fd830, %fd829, %fd828, 0d3EF3B2669F02676F;
	fma.rn.f64 	%fd831, %fd830, %fd828, 0d3F1745CBA9AB0956;
	fma.rn.f64 	%fd832, %fd831, %fd828, 0d3F3C71C72D1B5154;
	fma.rn.f64 	%fd833, %fd832, %fd828, 0d3F624924923BE72D;
	fma.rn.f64 	%fd834, %fd833, %fd828, 0d3F8999999999A3C4;
	fma.rn.f64 	%fd835, %fd834, %fd828, 0d3FB5555555555554;
	sub.f64 	%fd836, %fd819, %fd827;
	add.f64 	%fd837, %fd836, %fd836;
	neg.f64 	%fd838, %fd827;
	fma.rn.f64 	%fd839, %fd838, %fd819, %fd837;
	mul.f64 	%fd840, %fd825, %fd839;
	mul.f64 	%fd841, %fd828, %fd835;
	fma.rn.f64 	%fd842, %fd841, %fd827, %fd840;
	xor.b32  	%r596, %r994, -2147483648;
	mov.b32 	%r597, 1127219200;
	mov.b64 	%fd843, {%r596, %r597};
	sub.f64 	%fd844, %fd843, %fd138;
	fma.rn.f64 	%fd845, %fd844, 0d3FE62E42FEFA39EF, %fd827;
	fma.rn.f64 	%fd846, %fd844, 0dBFE62E42FEFA39EF, %fd845;
	sub.f64 	%fd847, %fd846, %fd827;
	sub.f64 	%fd848, %fd842, %fd847;
	fma.rn.f64 	%fd849, %fd844, 0d3C7ABC9E3B39803F, %fd848;
	add.f64 	%fd1630, %fd845, %fd849;
	bra.uni 	$L__BB1_128;
$L__BB1_127:
	fma.rn.f64 	%fd818, %fd1628, 0d7FF0000000000000, 0d7FF0000000000000;
	{
	.reg .b32 %temp; 
	mov.b64 	{%temp, %r588}, %fd1628;
	}
	and.b32  	%r589, %r588, 2147483647;
	setp.eq.s32 	%p83, %r589, 0;
	selp.f64 	%fd1630, 0dFFF0000000000000, %fd818, %p83;
$L__BB1_128:
	add.f64 	%fd1631, %fd140, %fd1630;
$L__BB1_129:
	add.s32 	%r986, %r986, 1;
	add.s32 	%r985, %r137, 1;
	add.s32 	%r623, %r137, 2;
	add.s32 	%r984, %r984, 1;
	setp.lt.s32 	%p92, %r623, %r337;
	@%p92 bra 	$L__BB1_105;
$L__BB1_130:
	ld.param.f64 	%fd1539, [_Z16outsidealgorithmPdPKdS1_S1_iid_param_6];
	ld.global.f64 	%fd173, [%rd3];
	ld.const.f64 	%fd901, [r5logprob];
	mul.f64 	%fd174, %fd1539, %fd901;
	add.f64 	%fd175, %fd1631, %fd174;
	setp.le.f64 	%p93, %fd173, 0dC415AF1D78B58C40;
	mov.f64 	%fd1640, %fd175;
	@%p93 bra 	$L__BB1_154;
	setp.le.f64 	%p94, %fd175, 0dC415AF1D78B58C40;
	mov.f64 	%fd1640, %fd173;
	@%p94 bra 	$L__BB1_154;
	setp.leu.f64 	%p95, %fd173, %fd175;
	@%p95 bra 	$L__BB1_143;
	sub.f64 	%fd176, %fd175, %fd173;
	fma.rn.f64 	%fd954, %fd176, 0d3FF71547652B82FE, 0d4338000000000000;
	{
	.reg .b32 %temp; 
	mov.b64 	{%r168, %temp}, %fd954;
	}
	mov.f64 	%fd955, 0dC338000000000000;
	add.rn.f64 	%fd956, %fd954, %fd955;
	fma.rn.f64 	%fd957, %fd956, 0dBFE62E42FEFA39EF, %fd176;
	fma.rn.f64 	%fd958, %fd956, 0dBC7ABC9E3B39803F, %fd957;
	fma.rn.f64 	%fd959, %fd958, 0d3E5ADE1569CE2BDF, 0d3E928AF3FCA213EA;
	fma.rn.f64 	%fd960, %fd959, %fd958, 0d3EC71DEE62401315;
	fma.rn.f64 	%fd961, %fd960, %fd958, 0d3EFA01997C89EB71;
	fma.rn.f64 	%fd962, %fd961, %fd958, 0d3F2A01A014761F65;
	fma.rn.f64 	%fd963, %fd962, %fd958, 0d3F56C16C1852B7AF;
	fma.rn.f64 	%fd964, %fd963, %fd958, 0d3F81111111122322;
	fma.rn.f64 	%fd965, %fd964, %fd958, 0d3FA55555555502A1;
	fma.rn.f64 	%fd966, %fd965, %fd958, 0d3FC5555555555511;
	fma.rn.f64 	%fd967, %fd966, %fd958, 0d3FE000000000000B;
	fma.rn.f64 	%fd968, %fd967, %fd958, 0d3FF0000000000000;
	fma.rn.f64 	%fd969, %fd968, %fd958, 0d3FF0000000000000;
	{
	.reg .b32 %temp; 
	mov.b64 	{%r169, %temp}, %fd969;
	}
	{
	.reg .b32 %temp; 
	mov.b64 	{%temp, %r170}, %fd969;
	}
	shl.b32 	%r650, %r168, 20;
	add.s32 	%r651, %r650, %r170;
	mov.b64 	%fd1633, {%r169, %r651};
	{
	.reg .b32 %temp; 
	mov.b64 	{%temp, %r652}, %fd176;
	}
	mov.b32 	%f34, %r652;
	abs.f32 	%f11, %f34;
	setp.lt.f32 	%p103, %f11, 0f4086232B;
	@%p103 bra 	$L__BB1_136;
	setp.lt.f64 	%p104, %fd176, 0d0000000000000000;
	add.f64 	%fd970, %fd176, 0d7FF0000000000000;
	selp.f64 	%fd1633, 0d0000000000000000, %fd970, %p104;
	setp.geu.f32 	%p105, %f11, 0f40874800;
	@%p105 bra 	$L__BB1_136;
	shr.u32 	%r653, %r168, 31;
	add.s32 	%r654, %r168, %r653;
	shr.s32 	%r655, %r654, 1;
	shl.b32 	%r656, %r655, 20;
	add.s32 	%r657, %r170, %r656;
	mov.b64 	%fd971, {%r169, %r657};
	sub.s32 	%r658, %r168, %r655;
	shl.b32 	%r659, %r658, 20;
	add.s32 	%r660, %r659, 1072693248;
	mov.b32 	%r661, 0;
	mov.b64 	%fd972, {%r661, %r660};
	mul.f64 	%fd1633, %fd972, %fd971;
$L__BB1_136:
	add.f64 	%fd1634, %fd1633, 0d3FF0000000000000;
	{
	.reg .b32 %temp; 
	mov.b64 	{%temp, %r995}, %fd1634;
	}
	{
	.reg .b32 %temp; 
	mov.b64 	{%r996, %temp}, %fd1634;
	}
	setp.gt.s32 	%p106, %r995, 1048575;
	mov.b32 	%r997, -1023;
	@%p106 bra 	$L__BB1_138;
	mul.f64 	%fd1634, %fd1634, 0d4350000000000000;
	{
	.reg .b32 %temp; 
	mov.b64 	{%temp, %r995}, %fd1634;
	}
	{
	.reg .b32 %temp; 
	mov.b64 	{%r996, %temp}, %fd1634;
	}
	mov.b32 	%r997, -1077;
$L__BB1_138:
	add.s32 	%r664, %r995, -1;
	setp.gt.u32 	%p107, %r664, 2146435070;
	@%p107 bra 	$L__BB1_142;
	shr.u32 	%r667, %r995, 20;
	add.s32 	%r998, %r997, %r667;
	and.b32  	%r668, %r995, 1048575;
	or.b32  	%r669, %r668, 1072693248;
	mov.b64 	%fd1635, {%r996, %r669};
	setp.lt.u32 	%p109, %r669, 1073127583;
	@%p109 bra 	$L__BB1_141;
	{
	.reg .b32 %temp; 
	mov.b64 	{%r670, %temp}, %fd1635;
	}
	{
	.reg .b32 %temp; 
	mov.b64 	{%temp, %r671}, %fd1635;
	}
	add.s32 	%r672, %r671, -1048576;
	mov.b64 	%fd1635, {%r670, %r672};
	add.s32 	%r998, %r998, 1;
$L__BB1_141:
	add.f64 	%fd974, %fd1635, 0dBFF0000000000000;
	add.f64 	%fd975, %fd1635, 0d3FF0000000000000;
	rcp.approx.ftz.f64 	%fd976, %fd975;
	neg.f64 	%fd977, %fd975;
	fma.rn.f64 	%fd978, %fd977, %fd976, 0d3FF0000000000000;
	fma.rn.f64 	%fd979, %fd978, %fd978, %fd978;
	fma.rn.f64 	%fd980, %fd979, %fd976, %fd976;
	mul.f64 	%fd981, %fd974, %fd980;
	fma.rn.f64 	%fd982, %fd974, %fd980, %fd981;
	mul.f64 	%fd983, %fd982, %fd982;
	fma.rn.f64 	%fd984, %fd983, 0d3EB1380B3AE80F1E, 0d3ED0EE258B7A8B04;
	fma.rn.f64 	%fd985, %fd984, %fd983, 0d3EF3B2669F02676F;
	fma.rn.f64 	%fd986, %fd985, %fd983, 0d3F1745CBA9AB0956;
	fma.rn.f64 	%fd987, %fd986, %fd983, 0d3F3C71C72D1B5154;
	fma.rn.f64 	%fd988, %fd987, %fd983, 0d3F624924923BE72D;
	fma.rn.f64 	%fd989, %fd988, %fd983, 0d3F8999999999A3C4;
	fma.rn.f64 	%fd990, %fd989, %fd983, 0d3FB5555555555554;
	sub.f64 	%fd991, %fd974, %fd982;
	add.f64 	%fd992, %fd991, %fd991;
	neg.f64 	%fd993, %fd982;
	fma.rn.f64 	%fd994, %fd993, %fd974, %fd992;
	mul.f64 	%fd995, %fd980, %fd994;
	mul.f64 	%fd996, %fd983, %fd990;
	fma.rn.f64 	%fd997, %fd996, %fd982, %fd995;
	xor.b32  	%r673, %r998, -2147483648;
	mov.b32 	%r674, 1127219200;
	mov.b64 	%fd998, {%r673, %r674};
	mov.b32 	%r675, -2147483648;
	mov.b64 	%fd999, {%r675, %r674};
	sub.f64 	%fd1000, %fd998, %fd999;
	fma.rn.f64 	%fd1001, %fd1000, 0d3FE62E42FEFA39EF, %fd982;
	fma.rn.f64 	%fd1002, %fd1000, 0dBFE62E42FEFA39EF, %fd1001;
	sub.f64 	%fd1003, %fd1002, %fd982;
	sub.f64 	%fd1004, %fd997, %fd1003;
	fma.rn.f64 	%fd1005, %fd1000, 0d3C7ABC9E3B39803F, %fd1004;
	add.f64 	%fd187, %fd1001, %fd1005;
	add.f64 	%fd1640, %fd173, %fd187;
	bra.uni 	$L__BB1_154;
$L__BB1_142:
	fma.rn.f64 	%fd973, %fd1634, 0d7FF0000000000000, 0d7FF0000000000000;
	{
	.reg .b32 %temp; 
	mov.b64 	{%temp, %r665}, %fd1634;
	}
	and.b32  	%r666, %r665, 2147483647;
	setp.eq.s32 	%p108, %r666, 0;
	selp.f64 	%fd188, 0dFFF0000000000000, %fd973, %p108;
	add.f64 	%fd1640, %fd173, %fd188;
	bra.uni 	$L__BB1_154;
$L__BB1_143:
	sub.f64 	%fd191, %fd173, %fd175;
	fma.rn.f64 	%fd902, %fd191, 0d3FF71547652B82FE, 0d4338000000000000;
	{
	.reg .b32 %temp; 
	mov.b64 	{%r181, %temp}, %fd902;
	}
	mov.f64 	%fd903, 0dC338000000000000;
	add.rn.f64 	%fd904, %fd902, %fd903;
	fma.rn.f64 	%fd905, %fd904, 0dBFE62E42FEFA39EF, %fd191;
	fma.rn.f64 	%fd906, %fd904, 0dBC7ABC9E3B39803F, %fd905;
	fma.rn.f64 	%fd907, %fd906, 0d3E5ADE1569CE2BDF, 0d3E928AF3FCA213EA;
	fma.rn.f64 	%fd908, %fd907, %fd906, 0d3EC71DEE62401315;
	fma.rn.f64 	%fd909, %fd908, %fd906, 0d3EFA01997C89EB71;
	fma.rn.f64 	%fd910, %fd909, %fd906, 0d3F2A01A014761F65;
	fma.rn.f64 	%fd911, %fd910, %fd906, 0d3F56C16C1852B7AF;
	fma.rn.f64 	%fd912, %fd911, %fd906, 0d3F81111111122322;
	fma.rn.f64 	%fd913, %fd912, %fd906, 0d3FA55555555502A1;
	fma.rn.f64 	%fd914, %fd913, %fd906, 0d3FC5555555555511;
	fma.rn.f64 	%fd915, %fd914, %fd906, 0d3FE000000000000B;
	fma.rn.f64 	%fd916, %fd915, %fd906, 0d3FF0000000000000;
	fma.rn.f64 	%fd917, %fd916, %fd906, 0d3FF0000000000000;
	{
	.reg .b32 %temp; 
	mov.b64 	{%r182, %temp}, %fd917;
	}
	{
	.reg .b32 %temp; 
	mov.b64 	{%temp, %r183}, %fd917;
	}
	shl.b32 	%r624, %r181, 20;
	add.s32 	%r625, %r624, %r183;
	mov.b64 	%fd1636, {%r182, %r625};
	{
	.reg .b32 %temp; 
	mov.b64 	{%temp, %r626}, %fd191;
	}
	mov.b32 	%f33, %r626;
	abs.f32 	%f12, %f33;
	setp.lt.f32 	%p96, %f12, 0f4086232B;
	@%p96 bra 	$L__BB1_146;
	setp.lt.f64 	%p97, %fd191, 0d0000000000000000;
	add.f64 	%fd918, %fd191, 0d7FF0000000000000;
	selp.f64 	%fd1636, 0d0000000000000000, %fd918, %p97;
	setp.geu.f32 	%p98, %f12, 0f40874800;
	@%p98 bra 	$L__BB1_146;
	shr.u32 	%r627, %r181, 31;
	add.s32 	%r628, %r181, %r627;
	shr.s32 	%r629, %r628, 1;
	shl.b32 	%r630, %r629, 20;
	add.s32 	%r631, %r183, %r630;
	mov.b64 	%fd919, {%r182, %r631};
	sub.s32 	%r632, %r181, %r629;
	shl.b32 	%r633, %r632, 20;
	add.s32 	%r634, %r633, 1072693248;
	mov.b32 	%r635, 0;
	mov.b64 	%fd920, {%r635, %r634};
	mul.f64 	%fd1636, %fd920, %fd919;
$L__BB1_146:
	add.f64 	%fd1637, %fd1636, 0d3FF0000000000000;
	{
	.reg .b32 %temp; 
	mov.b64 	{%temp, %r999}, %fd1637;
	}
	{
	.reg .b32 %temp; 
	mov.b64 	{%r1000, %temp}, %fd1637;
	}
	setp.gt.s32 	%p99, %r999, 1048575;
	mov.b32 	%r1001, -1023;
	@%p99 bra 	$L__BB1_148;
	mul.f64 	%fd1637, %fd1637, 0d4350000000000000;
	{
	.reg .b32 %temp; 
	mov.b64 	{%temp, %r999}, %fd1637;
	}
	{
	.reg .b32 %temp; 
	mov.b64 	{%r1000, %temp}, %fd1637;
	}
	mov.b32 	%r1001, -1077;
$L__BB1_148:
	add.s32 	%r638, %r999, -1;
	setp.gt.u32 	%p100, %r638, 2146435070;
	@%p100 bra 	$L__BB1_152;
	shr.u32 	%r641, %r999, 20;
	add.s32 	%r1002, %r1001, %r641;
	and.b32  	%r642, %r999, 1048575;
	or.b32  	%r643, %r642, 1072693248;
	mov.b64 	%fd1638, {%r1000, %r643};
	setp.lt.u32 	%p102, %r643, 1073127583;
	@%p102 bra 	$L__BB1_151;
	{
	.reg .b32 %temp; 
	mov.b64 	{%r644, %temp}, %fd1638;
	}
	{
	.reg .b32 %temp; 
	mov.b64 	{%temp, %r645}, %fd1638;
	}
	add.s32 	%r646, %r645, -1048576;
	mov.b64 	%fd1638, {%r644, %r646};
	add.s32 	%r1002, %r1002, 1;
$L__BB1_151:
	add.f64 	%fd922, %fd1638, 0dBFF0000000000000;
	add.f64 	%fd923, %fd1638, 0d3FF0000000000000;
	rcp.approx.ftz.f64 	%fd924, %fd923;
	neg.f64 	%fd925, %fd923;
	fma.rn.f64 	%fd926, %fd925, %fd924, 0d3FF0000000000000;
	fma.rn.f64 	%fd927, %fd926, %fd926, %fd926;
	fma.rn.f64 	%fd928, %fd927, %fd924, %fd924;
	mul.f64 	%fd929, %fd922, %fd928;
	fma.rn.f64 	%fd930, %fd922, %fd928, %fd929;
	mul.f64 	%fd931, %fd930, %fd930;
	fma.rn.f64 	%fd932, %fd931, 0d3EB1380B3AE80F1E, 0d3ED0EE258B7A8B04;
	fma.rn.f64 	%fd933, %fd932, %fd931, 0d3EF3B2669F02676F;
	fma.rn.f64 	%fd934, %fd933, %fd931, 0d3F1745CBA9AB0956;
	fma.rn.f64 	%fd935, %fd934, %fd931, 0d3F3C71C72D1B5154;
	fma.rn.f64 	%fd936, %fd935, %fd931, 0d3F624924923BE72D;
	fma.rn.f64 	%fd937, %fd936, %fd931, 0d3F8999999999A3C4;
	fma.rn.f64 	%fd938, %fd937, %fd931, 0d3FB5555555555554;
	sub.f64 	%fd939, %fd922, %fd930;
	add.f64 	%fd940, %fd939, %fd939;
	neg.f64 	%fd941, %fd930;
	fma.rn.f64 	%fd942, %fd941, %fd922, %fd940;
	mul.f64 	%fd943, %fd928, %fd942;
	mul.f64 	%fd944, %fd931, %fd938;
	fma.rn.f64 	%fd945, %fd944, %fd930, %fd943;
	xor.b32  	%r647, %r1002, -2147483648;
	mov.b32 	%r648, 1127219200;
	mov.b64 	%fd946, {%r647, %r648};
	mov.b32 	%r649, -2147483648;
	mov.b64 	%fd947, {%r649, %r648};
	sub.f64 	%fd948, %fd946, %fd947;
	fma.rn.f64 	%fd949, %fd948, 0d3FE62E42FEFA39EF, %fd930;
	fma.rn.f64 	%fd950, %fd948, 0dBFE62E42FEFA39EF, %fd949;
	sub.f64 	%fd951, %fd950, %fd930;
	sub.f64 	%fd952, %fd945, %fd951;
	fma.rn.f64 	%fd953, %fd948, 0d3C7ABC9E3B39803F, %fd952;
	add.f64 	%fd1639, %fd949, %fd953;
	bra.uni 	$L__BB1_153;
$L__BB1_152:
	fma.rn.f64 	%fd921, %fd1637, 0d7FF0000000000000, 0d7FF0000000000000;
	{
	.reg .b32 %temp; 
	mov.b64 	{%temp, %r639}, %fd1637;
	}
	and.b32  	%r640, %r639, 2147483647;
	setp.eq.s32 	%p101, %r640, 0;
	selp.f64 	%fd1639, 0dFFF0000000000000, %fd921, %p101;
$L__BB1_153:
	add.f64 	%fd1640, %fd175, %fd1639;
$L__BB1_154:
	setp.lt.s32 	%p110, %r3, 1;
	st.global.f64 	[%rd3], %fd1640;
	mov.f64 	%fd1649, 0dC415AF1D78B58C40;
	@%p110 bra 	$L__BB1_181;
	ld.const.u32 	%r676, [F];
	mad.lo.s32 	%r1003, %r41, %r676, %r4;
	add.s32 	%r677, %r3, %r42;
	add.s32 	%r1004, %r677, -1;
	mov.b32 	%r678, 1127219200;
	mov.b32 	%r679, -2147483648;
	mov.b64 	%fd207, {%r679, %r678};
	neg.s32 	%r1005, %r3;
	mov.f64 	%fd1649, 0dC415AF1D78B58C40;
$L__BB1_156:
	mov.f64 	%fd208, %fd1649;
	ld.param.u64 	%rd45, [_Z16outsidealgorithmPdPKdS1_S1_iid_param_1];
	mul.wide.s32 	%rd25, %r1004, 8;
	cvta.to.global.u64 	%rd26, %rd45;
	add.s64 	%rd27, %rd26, %rd25;
	mul.wide.s32 	%rd28, %r1003, 8;
	add.s64 	%rd29, %rd2, %rd28;
	ld.global.f64 	%fd1008, [%rd29];
	ld.global.f64 	%fd1009, [%rd27];
	add.f64 	%fd209, %fd1008, %fd1009;
	setp.le.f64 	%p111, %fd208, 0dC415AF1D78B58C40;
	mov.f64 	%fd1649, %fd209;
	@%p111 bra 	$L__BB1_180;
	setp.le.f64 	%p112, %fd209, 0dC415AF1D78B58C40;
	mov.f64 	%fd1649, %fd208;
	@%p112 bra 	$L__BB1_180;
	setp.leu.f64 	%p113, %fd208, %fd209;
	@%p113 bra 	$L__BB1_169;
	sub.f64 	%fd210, %fd209, %fd208;
	fma.rn.f64 	%fd1061, %fd210, 0d3FF71547652B82FE, 0d4338000000000000;
	{
	.reg .b32 %temp; 
	mov.b64 	{%r200, %temp}, %fd1061;
	}
	mov.f64 	%fd1062, 0dC338000000000000;
	add.rn.f64 	%fd1063, %fd1061, %fd1062;
	fma.rn.f64 	%fd1064, %fd1063, 0dBFE62E42FEFA39EF, %fd210;
	fma.rn.f64 	%fd1065, %fd1063, 0dBC7ABC9E3B39803F, %fd1064;
	fma.rn.f64 	%fd1066, %fd1065, 0d3E5ADE1569CE2BDF, 0d3E928AF3FCA213EA;
	fma.rn.f64 	%fd1067, %fd1066, %fd1065, 0d3EC71DEE62401315;
	fma.rn.f64 	%fd1068, %fd1067, %fd1065, 0d3EFA01997C89EB71;
	fma.rn.f64 	%fd1069, %fd1068, %fd1065, 0d3F2A01A014761F65;
	fma.rn.f64 	%fd1070, %fd1069, %fd1065, 0d3F56C16C1852B7AF;
	fma.rn.f64 	%fd1071, %fd1070, %fd1065, 0d3F81111111122322;
	fma.rn.f64 	%fd1072, %fd1071, %fd1065, 0d3FA55555555502A1;
	fma.rn.f64 	%fd1073, %fd1072, %fd1065, 0d3FC5555555555511;
	fma.rn.f64 	%fd1074, %fd1073, %fd1065, 0d3FE000000000000B;
	fma.rn.f64 	%fd1075, %fd1074, %fd1065, 0d3FF0000000000000;
	fma.rn.f64 	%fd1076, %fd1075, %fd1065, 0d3FF0000000000000;
	{
	.reg .b32 %temp; 
	mov.b64 	{%r201, %temp}, %fd1076;
	}
	{
	.reg .b32 %temp; 
	mov.b64 	{%temp, %r202}, %fd1076;
	}
	shl.b32 	%r705, %r200, 20;
	add.s32 	%r706, %r705, %r202;
	mov.b64 	%fd1642, {%r201, %r706};
	{
	.reg .b32 %temp; 
	mov.b64 	{%temp, %r707}, %fd210;
	}
	mov.b32 	%f36, %r707;
	abs.f32 	%f13, %f36;
	setp.lt.f32 	%p121, %f13, 0f4086232B;
	@%p121 bra 	$L__BB1_162;
	setp.lt.f64 	%p122, %fd210, 0d0000000000000000;
	add.f64 	%fd1077, %fd210, 0d7FF0000000000000;
	selp.f64 	%fd1642, 0d0000000000000000, %fd1077, %p122;
	setp.geu.f32 	%p123, %f13, 0f40874800;
	@%p123 bra 	$L__BB1_162;
	shr.u32 	%r708, %r200, 31;
	add.s32 	%r709, %r200, %r708;
	shr.s32 	%r710, %r709, 1;
	shl.b32 	%r711, %r710, 20;
	add.s32 	%r712, %r202, %r711;
	mov.b64 	%fd1078, {%r201, %r712};
	sub.s32 	%r713, %r200, %r710;
	shl.b32 	%r714, %r713, 20;
	add.s32 	%r715, %r714, 1072693248;
	mov.b32 	%r716, 0;
	mov.b64 	%fd1079, {%r716, %r715};
	mul.f64 	%fd1642, %fd1079, %fd1078;
$L__BB1_162:
	add.f64 	%fd1643, %fd1642, 0d3FF0000000000000;
	{
	.reg .b32 %temp; 
	mov.b64 	{%temp, %r1006}, %fd1643;
	}
	{
	.reg .b32 %temp; 
	mov.b64 	{%r1007, %temp}, %fd1643;
	}
	setp.gt.s32 	%p124, %r1006, 1048575;
	mov.b32 	%r1008, -1023;
	@%p124 bra 	$L__BB1_164;
	mul.f64 	%fd1643, %fd1643, 0d4350000000000000;
	{
	.reg .b32 %temp; 
	mov.b64 	{%temp, %r1006}, %fd1643;
	}
	{
	.reg .b32 %temp; 
	mov.b64 	{%r1007, %temp}, %fd1643;
	}
	mov.b32 	%r1008, -1077;
$L__BB1_164:
	add.s32 	%r719, %r1006, -1;
	setp.gt.u32 	%p125, %r719, 2146435070;
	@%p125 bra 	$L__BB1_168;
	shr.u32 	%r722, %r1006, 20;
	add.s32 	%r1009, %r1008, %r722;
	and.b32  	%r723, %r1006, 1048575;
	or.b32  	%r724, %r723, 1072693248;
	mov.b64 	%fd1644, {%r1007, %r724};
	setp.lt.u32 	%p127, %r724, 1073127583;
	@%p127 bra 	$L__BB1_167;
	{
	.reg .b32 %temp; 
	mov.b64 	{%r725, %temp}, %fd1644;
	}
	{
	.reg .b32 %temp; 
	mov.b64 	{%temp, %r726}, %fd1644;
	}
	add.s32 	%r727, %r726, -1048576;
	mov.b64 	%fd1644, {%r725, %r727};
	add.s32 	%r1009, %r1009, 1;
$L__BB1_167:
	add.f64 	%fd1081, %fd1644, 0dBFF0000000000000;
	add.f64 	%fd1082, %fd1644, 0d3FF0000000000000;
	rcp.approx.ftz.f64 	%fd1083, %fd1082;
	neg.f64 	%fd1084, %fd1082;
	fma.rn.f64 	%fd1085, %fd1084, %fd1083, 0d3FF0000000000000;
	fma.rn.f64 	%fd1086, %fd1085, %fd1085, %fd1085;
	fma.rn.f64 	%fd1087, %fd1086, %fd1083, %fd1083;
	mul.f64 	%fd1088, %fd1081, %fd1087;
	fma.rn.f64 	%fd1089, %fd1081, %fd1087, %fd1088;
	mul.f64 	%fd1090, %fd1089, %fd1089;
	fma.rn.f64 	%fd1091, %fd1090, 0d3EB1380B3AE80F1E, 0d3ED0EE258B7A8B04;
	fma.rn.f64 	%fd1092, %fd1091, %fd1090, 0d3EF3B2669F02676F;
	fma.rn.f64 	%fd1093, %fd1092, %fd1090, 0d3F1745CBA9AB0956;
	fma.rn.f64 	%fd1094, %fd1093, %fd1090, 0d3F3C71C72D1B5154;
	fma.rn.f64 	%fd1095, %fd1094, %fd1090, 0d3F624924923BE72D;
	fma.rn.f64 	%fd1096, %fd1095, %fd1090, 0d3F8999999999A3C4;
	fma.rn.f64 	%fd1097, %fd1096, %fd1090, 0d3FB5555555555554;
	sub.f64 	%fd1098, %fd1081, %fd1089;
	add.f64 	%fd1099, %fd1098, %fd1098;
	neg.f64 	%fd1100, %fd1089;
	fma.rn.f64 	%fd1101, %fd1100, %fd1081, %fd1099;
	mul.f64 	%fd1102, %fd1087, %fd1101;
	mul.f64 	%fd1103, %fd1090, %fd1097;
	fma.rn.f64 	%fd1104, %fd1103, %fd1089, %fd1102;
	xor.b32  	%r728, %r1009, -2147483648;
	mov.b32 	%r729, 1127219200;
	mov.b64 	%fd1105, {%r728, %r729};
	sub.f64 	%fd1106, %fd1105, %fd207;
	fma.rn.f64 	%fd1107, %fd1106, 0d3FE62E42FEFA39EF, %fd1089;
	fma.rn.f64 	%fd1108, %fd1106, 0dBFE62E42FEFA39EF, %fd1107;
	sub.f64 	%fd1109, %fd1108, %fd1089;
	sub.f64 	%fd1110, %fd1104, %fd1109;
	fma.rn.f64 	%fd1111, %fd1106, 0d3C7ABC9E3B39803F, %fd1110;
	add.f64 	%fd221, %fd1107, %fd1111;
	add.f64 	%fd1649, %fd208, %fd221;
	bra.uni 	$L__BB1_180;
$L__BB1_168:
	fma.rn.f64 	%fd1080, %fd1643, 0d7FF0000000000000, 0d7FF0000000000000;
	{
	.reg .b32 %temp; 
	mov.b64 	{%temp, %r720}, %fd1643;
	}
	and.b32  	%r721, %r720, 2147483647;
	setp.eq.s32 	%p126, %r721, 0;
	selp.f64 	%fd222, 0dFFF0000000000000, %fd1080, %p126;
	add.f64 	%fd1649, %fd208, %fd222;
	bra.uni 	$L__BB1_180;
$L__BB1_169:
	sub.f64 	%fd225, %fd208, %fd209;
	fma.rn.f64 	%fd1010, %fd225, 0d3FF71547652B82FE, 0d4338000000000000;
	{
	.reg .b32 %temp; 
	mov.b64 	{%r213, %temp}, %fd1010;
	}
	mov.f64 	%fd1011, 0dC338000000000000;
	add.rn.f64 	%fd1012, %fd1010, %fd1011;
	fma.rn.f64 	%fd1013, %fd1012, 0dBFE62E42FEFA39EF, %fd225;
	fma.rn.f64 	%fd1014, %fd1012, 0dBC7ABC9E3B39803F, %fd1013;
	fma.rn.f64 	%fd1015, %fd1014, 0d3E5ADE1569CE2BDF, 0d3E928AF3FCA213EA;
	fma.rn.f64 	%fd1016, %fd1015, %fd1014, 0d3EC71DEE62401315;
	fma.rn.f64 	%fd1017, %fd1016, %fd1014, 0d3EFA01997C89EB71;
	fma.rn.f64 	%fd1018, %fd1017, %fd1014, 0d3F2A01A014761F65;
	fma.rn.f64 	%fd1019, %fd1018, %fd1014, 0d3F56C16C1852B7AF;
	fma.rn.f64 	%fd1020, %fd1019, %fd1014, 0d3F81111111122322;
	fma.rn.f64 	%fd1021, %fd1020, %fd1014, 0d3FA55555555502A1;
	fma.rn.f64 	%fd1022, %fd1021, %fd1014, 0d3FC5555555555511;
	fma.rn.f64 	%fd1023, %fd1022, %fd1014, 0d3FE000000000000B;
	fma.rn.f64 	%fd1024, %fd1023, %fd1014, 0d3FF0000000000000;
	fma.rn.f64 	%fd1025, %fd1024, %fd1014, 0d3FF0000000000000;
	{
	.reg .b32 %temp; 
	mov.b64 	{%r214, %temp}, %fd1025;
	}
	{
	.reg .b32 %temp; 
	mov.b64 	{%temp, %r215}, %fd1025;
	}
	shl.b32 	%r680, %r213, 20;
	add.s32 	%r681, %r680, %r215;
	mov.b64 	%fd1645, {%r214, %r681};
	{
	.reg .b32 %temp; 
	mov.b64 	{%temp, %r682}, %fd225;
	}
	mov.b32 	%f35, %r682;
	abs.f32 	%f14, %f35;
	setp.lt.f32 	%p114, %f14, 0f4086232B;
	@%p114 bra 	$L__BB1_172;
	setp.lt.f64 	%p115, %fd225, 0d0000000000000000;
	add.f64 	%fd1026, %fd225, 0d7FF0000000000000;
	selp.f64 	%fd1645, 0d0000000000000000, %fd1026, %p115;
	setp.geu.f32 	%p116, %f14, 0f40874800;
	@%p116 bra 	$L__BB1_172;
	shr.u32 	%r683, %r213, 31;
	add.s32 	%r684, %r213, %r683;
	shr.s32 	%r685, %r684, 1;
	shl.b32 	%r686, %r685, 20;
	add.s32 	%r687, %r215, %r686;
	mov.b64 	%fd1027, {%r214, %r687};
	sub.s32 	%r688, %r213, %r685;
	shl.b32 	%r689, %r688, 20;
	add.s32 	%r690, %r689, 1072693248;
	mov.b32 	%r691, 0;
	mov.b64 	%fd1028, {%r691, %r690};
	mul.f64 	%fd1645, %fd1028, %fd1027;
$L__BB1_172:
	add.f64 	%fd1646, %fd1645, 0d3FF0000000000000;
	{
	.reg .b32 %temp; 
	mov.b64 	{%temp, %r1010}, %fd1646;
	}
	{
	.reg .b32 %temp; 
	mov.b64 	{%r1011, %temp}, %fd1646;
	}
	setp.gt.s32 	%p117, %r1010, 1048575;
	mov.b32 	%r1012, -1023;
	@%p117 bra 	$L__BB1_174;
	mul.f64 	%fd1646, %fd1646, 0d4350000000000000;
	{
	.reg .b32 %temp; 
	mov.b64 	{%temp, %r1010}, %fd1646;
	}
	{
	.reg .b32 %temp; 
	mov.b64 	{%r1011, %temp}, %fd1646;
	}
	mov.b32 	%r1012, -1077;
$L__BB1_174:
	add.s32 	%r694, %r1010, -1;
	setp.gt.u32 	%p118, %r694, 2146435070;
	@%p118 bra 	$L__BB1_178;
	shr.u32 	%r697, %r1010, 20;
	add.s32 	%r1013, %r1012, %r697;
	and.b32  	%r698, %r1010, 1048575;
	or.b32  	%r699, %r698, 1072693248;
	mov.b64 	%fd1647, {%r1011, %r699};
	setp.lt.u32 	%p120, %r699, 1073127583;
	@%p120 bra 	$L__BB1_177;
	{
	.reg .b32 %temp; 
	mov.b64 	{%r700, %temp}, %fd1647;
	}
	{
	.reg .b32 %temp; 
	mov.b64 	{%temp, %r701}, %fd1647;
	}
	add.s32 	%r702, %r701, -1048576;
	mov.b64 	%fd1647, {%r700, %r702};
	add.s32 	%r1013, %r1013, 1;
$L__BB1_177:
	add.f64 	%fd1030, %fd1647, 0dBFF0000000000000;
	add.f64 	%fd1031, %fd1647, 0d3FF0000000000000;
	rcp.approx.ftz.f64 	%fd1032, %fd1031;
	neg.f64 	%fd1033, %fd1031;
	fma.rn.f64 	%fd1034, %fd1033, %fd1032, 0d3FF0000000000000;
	fma.rn.f64 	%fd1035, %fd1034, %fd1034, %fd1034;
	fma.rn.f64 	%fd1036, %fd1035, %fd1032, %fd1032;
	mul.f64 	%fd1037, %fd1030, %fd1036;
	fma.rn.f64 	%fd1038, %fd1030, %fd1036, %fd1037;
	mul.f64 	%fd1039, %fd1038, %fd1038;
	fma.rn.f64 	%fd1040, %fd1039, 0d3EB1380B3AE80F1E, 0d3ED0EE258B7A8B04;
	fma.rn.f64 	%fd1041, %fd1040, %fd1039, 0d3EF3B2669F02676F;
	fma.rn.f64 	%fd1042, %fd1041, %fd1039, 0d3F1745CBA9AB0956;
	fma.rn.f64 	%fd1043, %fd1042, %fd1039, 0d3F3C71C72D1B5154;
	fma.rn.f64 	%fd1044, %fd1043, %fd1039, 0d3F624924923BE72D;
	fma.rn.f64 	%fd1045, %fd1044, %fd1039, 0d3F8999999999A3C4;
	fma.rn.f64 	%fd1046, %fd1045, %fd1039, 0d3FB5555555555554;
	sub.f64 	%fd1047, %fd1030, %fd1038;
	add.f64 	%fd1048, %fd1047, %fd1047;
	neg.f64 	%fd1049, %fd1038;
	fma.rn.f64 	%fd1050, %fd1049, %fd1030, %fd1048;
	mul.f64 	%fd1051, %fd1036, %fd1050;
	mul.f64 	%fd1052, %fd1039, %fd1046;
	fma.rn.f64 	%fd1053, %fd1052, %fd1038, %fd1051;
	xor.b32  	%r703, %r1013, -2147483648;
	mov.b32 	%r704, 1127219200;
	mov.b64 	%fd1054, {%r703, %r704};
	sub.f64 	%fd1055, %fd1054, %fd207;
	fma.rn.f64 	%fd1056, %fd1055, 0d3FE62E42FEFA39EF, %fd1038;
	fma.rn.f64 	%fd1057, %fd1055, 0dBFE62E42FEFA39EF, %fd1056;
	sub.f64 	%fd1058, %fd1057, %fd1038;
	sub.f64 	%fd1059, %fd1053, %fd1058;
	fma.rn.f64 	%fd1060, %fd1055, 0d3C7ABC9E3B39803F, %fd1059;
	add.f64 	%fd1648, %fd1056, %fd1060;
	bra.uni 	$L__BB1_179;
$L__BB1_178:
	fma.rn.f64 	%fd1029, %fd1646, 0d7FF0000000000000, 0d7FF0000000000000;
	{
	.reg .b32 %temp; 
	mov.b64 	{%temp, %r695}, %fd1646;
	}
	and.b32  	%r696, %r695, 2147483647;
	setp.eq.s32 	%p119, %r696, 0;
	selp.f64 	%fd1648, 0dFFF0000000000000, %fd1029, %p119;
$L__BB1_179:
	add.f64 	%fd1649, %fd209, %fd1648;
$L__BB1_180:
	add.s32 	%r1005, %r1005, 1;
	setp.ne.s32 	%p128, %r1005, 0;
	add.s32 	%r1004, %r1004, %r337;
	add.s32 	%r1003, %r1003, %r337;
	@%p128 bra 	$L__BB1_156;
$L__BB1_181:
	ld.global.f64 	%fd242, [%rd4];
	add.f64 	%fd243, %fd1649, %fd174;
	setp.le.f64 	%p129, %fd242, 0dC415AF1D78B58C40;
	mov.f64 	%fd1658, %fd243;
	@%p129 bra 	$L__BB1_205;
	setp.le.f64 	%p130, %fd243, 0dC415AF1D78B58C40;
	mov.f64 	%fd1658, %fd242;
	@%p130 bra 	$L__BB1_205;
	setp.leu.f64 	%p131, %fd242, %fd243;
	@%p131 bra 	$L__BB1_194;
	sub.f64 	%fd244, %fd243, %fd242;
	fma.rn.f64 	%fd1164, %fd244, 0d3FF71547652B82FE, 0d4338000000000000;
	{
	.reg .b32 %temp; 
	mov.b64 	{%r229, %temp}, %fd1164;
	}
	mov.f64 	%fd1165, 0dC338000000000000;
	add.rn.f64 	%fd1166, %fd1164, %fd1165;
	fma.rn.f64 	%fd1167, %fd1166, 0dBFE62E42FEFA39EF, %fd244;
	fma.rn.f64 	%fd1168, %fd1166, 0dBC7ABC9E3B39803F, %fd1167;
	fma.rn.f64 	%fd1169, %fd1168, 0d3E5ADE1569CE2BDF, 0d3E928AF3FCA213EA;
	fma.rn.f64 	%fd1170, %fd1169, %fd1168, 0d3EC71DEE62401315;
	fma.rn.f64 	%fd1171, %fd1170, %fd1168, 0d3EFA01997C89EB71;
	fma.rn.f64 	%fd1172, %fd1171, %fd1168, 0d3F2A01A014761F65;
	fma.rn.f64 	%fd1173, %fd1172, %fd1168, 0d3F56C16C1852B7AF;
	fma.rn.f64 	%fd1174, %fd1173, %fd1168, 0d3F81111111122322;
	fma.rn.f64 	%fd1175, %fd1174, %fd1168, 0d3FA55555555502A1;
	fma.rn.f64 	%fd1176, %fd1175, %fd1168, 0d3FC5555555555511;
	fma.rn.f64 	%fd1177, %fd1176, %fd1168, 0d3FE000000000000B;
	fma.rn.f64 	%fd1178, %fd1177, %fd1168, 0d3FF0000000000000;
	fma.rn.f64 	%fd1179, %fd1178, %fd1168, 0d3FF0000000000000;
	{
	.reg .b32 %temp; 
	mov.b64 	{%r230, %temp}, %fd1179;
	}
	{
	.reg .b32 %temp; 
	mov.b64 	{%temp, %r231}, %fd1179;
	}
	shl.b32 	%r756, %r229, 20;
	add.s32 	%r757, %r756, %r231;
	mov.b64 	%fd1651, {%r230, %r757};
	{
	.reg .b32 %temp; 
	mov.b64 	{%temp, %r758}, %fd244;
	}
	mov.b32 	%f38, %r758;
	abs.f32 	%f15, %f38;
	setp.lt.f32 	%p139, %f15, 0f4086232B;
	@%p139 bra 	$L__BB1_187;
	setp.lt.f64 	%p140, %fd244, 0d0000000000000000;
	add.f64 	%fd1180, %fd244, 0d7FF0000000000000;
	selp.f64 	%fd1651, 0d0000000000000000, %fd1180, %p140;
	setp.geu.f32 	%p141, %f15, 0f40874800;
	@%p141 bra 	$L__BB1_187;
	shr.u32 	%r759, %r229, 31;
	add.s32 	%r760, %r229, %r759;
	shr.s32 	%r761, %r760, 1;
	shl.b32 	%r762, %r761, 20;
	add.s32 	%r763, %r231, %r762;
	mov.b64 	%fd1181, {%r230, %r763};
	sub.s32 	%r764, %r229, %r761;
	shl.b32 	%r765, %r764, 20;
	add.s32 	%r766, %r765, 1072693248;
	mov.b32 	%r767, 0;
	mov.b64 	%fd1182, {%r767, %r766};
	mul.f64 	%fd1651, %fd1182, %fd1181;
$L__BB1_187:
	add.f64 	%fd1652, %fd1651, 0d3FF0000000000000;
	{
	.reg .b32 %temp; 
	mov.b64 	{%temp, %r1014}, %fd1652;
	}
	{
	.reg .b32 %temp; 
	mov.b64 	{%r1015, %temp}, %fd1652;
	}
	setp.gt.s32 	%p142, %r1014, 1048575;
	mov.b32 	%r1016, -1023;
	@%p142 bra 	$L__BB1_189;
	mul.f64 	%fd1652, %fd1652, 0d4350000000000000;
	{
	.reg .b32 %temp; 
	mov.b64 	{%temp, %r1014}, %fd1652;
	}
	{
	.reg .b32 %temp; 
	mov.b64 	{%r1015, %temp}, %fd1652;
	}
	mov.b32 	%r1016, -1077;
$L__BB1_189:
	add.s32 	%r770, %r1014, -1;
	setp.gt.u32 	%p143, %r770, 2146435070;
	@%p143 bra 	$L__BB1_193;
	shr.u32 	%r773, %r1014, 20;
	add.s32 	%r1017, %r1016, %r773;
	and.b32  	%r774, %r1014, 1048575;
	or.b32  	%r775, %r774, 1072693248;
	mov.b64 	%fd1653, {%r1015, %r775};
	setp.lt.u32 	%p145, %r775, 1073127583;
	@%p145 bra 	$L__BB1_192;
	{
	.reg .b32 %temp; 
	mov.b64 	{%r776, %temp}, %fd1653;
	}
	{
	.reg .b32 %temp; 
	mov.b64 	{%temp, %r777}, %fd1653;
	}
	add.s32 	%r778, %r777, -1048576;
	mov.b64 	%fd1653, {%r776, %r778};
	add.s32 	%r1017, %r1017, 1;
$L__BB1_192:
	add.f64 	%fd1184, %fd1653, 0dBFF0000000000000;
	add.f64 	%fd1185, %fd1653, 0d3FF0000000000000;
	rcp.approx.ftz.f64 	%fd1186, %fd1185;
	neg.f64 	%fd1187, %fd1185;
	fma.rn.f64 	%fd1188, %fd1187, %fd1186, 0d3FF0000000000000;
	fma.rn.f64 	%fd1189, %fd1188, %fd1188, %fd1188;
	fma.rn.f64 	%fd1190, %fd1189, %fd1186, %fd1186;
	mul.f64 	%fd1191, %fd1184, %fd1190;
	fma.rn.f64 	%fd1192, %fd1184, %fd1190, %fd1191;
	mul.f64 	%fd1193, %fd1192, %fd1192;
	fma.rn.f64 	%fd1194, %fd1193, 0d3EB1380B3AE80F1E, 0d3ED0EE258B7A8B04;
	fma.rn.f64 	%fd1195, %fd1194, %fd1193, 0d3EF3B2669F02676F;
	fma.rn.f64 	%fd1196, %fd1195, %fd1193, 0d3F1745CBA9AB0956;
	fma.rn.f64 	%fd1197, %fd1196, %fd1193, 0d3F3C71C72D1B5154;
	fma.rn.f64 	%fd1198, %fd1197, %fd1193, 0d3F624924923BE72D;
	fma.rn.f64 	%fd1199, %fd1198, %fd1193, 0d3F8999999999A3C4;
	fma.rn.f64 	%fd1200, %fd1199, %fd1193, 0d3FB5555555555554;
	sub.f64 	%fd1201, %fd1184, %fd1192;
	add.f64 	%fd1202, %fd1201, %fd1201;
	neg.f64 	%fd1203, %fd1192;
	fma.rn.f64 	%fd1204, %fd1203, %fd1184, %fd1202;
	mul.f64 	%fd1205, %fd1190, %fd1204;
	mul.f64 	%fd1206, %fd1193, %fd1200;
	fma.rn.f64 	%fd1207, %fd1206, %fd1192, %fd1205;
	xor.b32  	%r779, %r1017, -2147483648;
	mov.b32 	%r780, 1127219200;
	mov.b64 	%fd1208, {%r779, %r780};
	mov.b32 	%r781, -2147483648;
	mov.b64 	%fd1209, {%r781, %r780};
	sub.f64 	%fd1210, %fd1208, %fd1209;
	fma.rn.f64 	%fd1211, %fd1210, 0d3FE62E42FEFA39EF, %fd1192;
	fma.rn.f64 	%fd1212, %fd1210, 0dBFE62E42FEFA39EF, %fd1211;
	sub.f64 	%fd1213, %fd1212, %fd1192;
	sub.f64 	%fd1214, %fd1207, %fd1213;
	fma.rn.f64 	%fd1215, %fd1210, 0d3C7ABC9E3B39803F, %fd1214;
	add.f64 	%fd255, %fd1211, %fd1215;
	add.f64 	%fd1658, %fd242, %fd255;
	bra.uni 	$L__BB1_205;
$L__BB1_193:
	fma.rn.f64 	%fd1183, %fd1652, 0d7FF0000000000000, 0d7FF0000000000000;
	{
	.reg .b32 %temp; 
	mov.b64 	{%temp, %r771}, %fd1652;
	}
	and.b32  	%r772, %r771, 2147483647;
	setp.eq.s32 	%p144, %r772, 0;
	selp.f64 	%fd256, 0dFFF0000000000000, %fd1183, %p144;
	add.f64 	%fd1658, %fd242, %fd256;
	bra.uni 	$L__BB1_205;
$L__BB1_194:
	sub.f64 	%fd259, %fd242, %fd243;
	fma.rn.f64 	%fd1112, %fd259, 0d3FF71547652B82FE, 0d4338000000000000;
	{
	.reg .b32 %temp; 
	mov.b64 	{%r242, %temp}, %fd1112;
	}
	mov.f64 	%fd1113, 0dC338000000000000;
	add.rn.f64 	%fd1114, %fd1112, %fd1113;
	fma.rn.f64 	%fd1115, %fd1114, 0dBFE62E42FEFA39EF, %fd259;
	fma.rn.f64 	%fd1116, %fd1114, 0dBC7ABC9E3B39803F, %fd1115;
	fma.rn.f64 	%fd1117, %fd1116, 0d3E5ADE1569CE2BDF, 0d3E928AF3FCA213EA;
	fma.rn.f64 	%fd1118, %fd1117, %fd1116, 0d3EC71DEE62401315;
	fma.rn.f64 	%fd1119, %fd1118, %fd1116, 0d3EFA01997C89EB71;
	fma.rn.f64 	%fd1120, %fd1119, %fd1116, 0d3F2A01A014761F65;
	fma.rn.f64 	%fd1121, %fd1120, %fd1116, 0d3F56C16C1852B7AF;
	fma.rn.f64 	%fd1122, %fd1121, %fd1116, 0d3F81111111122322;
	fma.rn.f64 	%fd1123, %fd1122, %fd1116, 0d3FA55555555502A1;
	fma.rn.f64 	%fd1124, %fd1123, %fd1116, 0d3FC5555555555511;
	fma.rn.f64 	%fd1125, %fd1124, %fd1116, 0d3FE000000000000B;
	fma.rn.f64 	%fd1126, %fd1125, %fd1116, 0d3FF0000000000000;
	fma.rn.f64 	%fd1127, %fd1126, %fd1116, 0d3FF0000000000000;
	{
	.reg .b32 %temp; 
	mov.b64 	{%r243, %temp}, %fd1127;
	}
	{
	.reg .b32 %temp; 
	mov.b64 	{%temp, %r244}, %fd1127;
	}
	shl.b32 	%r730, %r242, 20;
	add.s32 	%r731, %r730, %r244;
	mov.b64 	%fd1654, {%r243, %r731};
	{
	.reg .b32 %temp; 
	mov.b64 	{%temp, %r732}, %fd259;
	}
	mov.b32 	%f37, %r732;
	abs.f32 	%f16, %f37;
	setp.lt.f32 	%p132, %f16, 0f4086232B;
	@%p132 bra 	$L__BB1_197;
	setp.lt.f64 	%p133, %fd259, 0d0000000000000000;
	add.f64 	%fd1128, %fd259, 0d7FF0000000000000;
	selp.f64 	%fd1654, 0d0000000000000000, %fd1128, %p133;
	setp.geu.f32 	%p134, %f16, 0f40874800;
	@%p134 bra 	$L__BB1_197;
	shr.u32 	%r733, %r242, 31;
	add.s32 	%r734, %r242, %r733;
	shr.s32 	%r735, %r734, 1;
	shl.b32 	%r736, %r735, 20;
	add.s32 	%r737, %r244, %r736;
	mov.b64 	%fd1129, {%r243, %r737};
	sub.s32 	%r738, %r242, %r735;
	shl.b32 	%r739, %r738, 20;
	add.s32 	%r740, %r739, 1072693248;
	mov.b32 	%r741, 0;
	mov.b64 	%fd1130, {%r741, %r740};
	mul.f64 	%fd1654, %fd1130, %fd1129;
$L__BB1_197:
	add.f64 	%fd1655, %fd1654, 0d3FF0000000000000;
	{
	.reg .b32 %temp; 
	mov.b64 	{%temp, %r1018}, %fd1655;
	}
	{
	.reg .b32 %temp; 
	mov.b64 	{%r1019, %temp}, %fd1655;
	}
	setp.gt.s32 	%p135, %r1018, 1048575;
	mov.b32 	%r1020, -1023;
	@%p135 bra 	$L__BB1_199;
	mul.f64 	%fd1655, %fd1655, 0d4350000000000000;
	{
	.reg .b32 %temp; 
	mov.b64 	{%temp, %r1018}, %fd1655;
	}
	{
	.reg .b32 %temp; 
	mov.b64 	{%r1019, %temp}, %fd1655;
	}
	mov.b32 	%r1020, -1077;
$L__BB1_199:
	add.s32 	%r744, %r1018, -1;
	setp.gt.u32 	%p136, %r744, 2146435070;
	@%p136 bra 	$L__BB1_203;
	shr.u32 	%r747, %r1018, 20;
	add.s32 	%r1021, %r1020, %r747;
	and.b32  	%r748, %r1018, 1048575;
	or.b32  	%r749, %r748, 1072693248;
	mov.b64 	%fd1656, {%r1019, %r749};
	setp.lt.u32 	%p138, %r749, 1073127583;
	@%p138 bra 	$L__BB1_202;
	{
	.reg .b32 %temp; 
	mov.b64 	{%r750, %temp}, %fd1656;
	}
	{
	.reg .b32 %temp; 
	mov.b64 	{%temp, %r751}, %fd1656;
	}
	add.s32 	%r752, %r751, -1048576;
	mov.b64 	%fd1656, {%r750, %r752};
	add.s32 	%r1021, %r1021, 1;
$L__BB1_202:
	add.f64 	%fd1132, %fd1656, 0dBFF0000000000000;
	add.f64 	%fd1133, %fd1656, 0d3FF0000000000000;
	rcp.approx.ftz.f64 	%fd1134, %fd1133;
	neg.f64 	%fd1135, %fd1133;
	fma.rn.f64 	%fd1136, %fd1135, %fd1134, 0d3FF0000000000000;
	fma.rn.f64 	%fd1137, %fd1136, %fd1136, %fd1136;
	fma.rn.f64 	%fd1138, %fd1137, %fd1134, %fd1134;
	mul.f64 	%fd1139, %fd1132, %fd1138;
	fma.rn.f64 	%fd1140, %fd1132, %fd1138, %fd1139;
	mul.f64 	%fd1141, %fd1140, %fd1140;
	fma.rn.f64 	%fd1142, %fd1141, 0d3EB1380B3AE80F1E, 0d3ED0EE258B7A8B04;
	fma.rn.f64 	%fd1143, %fd1142, %fd1141, 0d3EF3B2669F02676F;
	fma.rn.f64 	%fd1144, %fd1143, %fd1141, 0d3F1745CBA9AB0956;
	fma.rn.f64 	%fd1145, %fd1144, %fd1141, 0d3F3C71C72D1B5154;
	fma.rn.f64 	%fd1146, %fd1145, %fd1141, 0d3F624924923BE72D;
	fma.rn.f64 	%fd1147, %fd1146, %fd1141, 0d3F8999999999A3C4;
	fma.rn.f64 	%fd1148, %fd1147, %fd1141, 0d3FB5555555555554;
	sub.f64 	%fd1149, %fd1132, %fd1140;
	add.f64 	%fd1150, %fd1149, %fd1149;
	neg.f64 	%fd1151, %fd1140;
	fma.rn.f64 	%fd1152, %fd1151, %fd1132, %fd1150;
	mul.f64 	%fd1153, %fd1138, %fd1152;
	mul.f64 	%fd1154, %fd1141, %fd1148;
	fma.rn.f64 	%fd1155, %fd1154, %fd1140, %fd1153;
	xor.b32  	%r753, %r1021, -2147483648;
	mov.b32 	%r754, 1127219200;
	mov.b64 	%fd1156, {%r753, %r754};
	mov.b32 	%r755, -2147483648;
	mov.b64 	%fd1157, {%r755, %r754};
	sub.f64 	%fd1158, %fd1156, %fd1157;
	fma.rn.f64 	%fd1159, %fd1158, 0d3FE62E42FEFA39EF, %fd1140;
	fma.rn.f64 	%fd1160, %fd1158, 0dBFE62E42FEFA39EF, %fd1159;
	sub.f64 	%fd1161, %fd1160, %fd1140;
	sub.f64 	%fd1162, %fd1155, %fd1161;
	fma.rn.f64 	%fd1163, %fd1158, 0d3C7ABC9E3B39803F, %fd1162;
	add.f64 	%fd1657, %fd1159, %fd1163;
	bra.uni 	$L__BB1_204;
$L__BB1_203:
	fma.rn.f64 	%fd1131, %fd1655, 0d7FF0000000000000, 0d7FF0000000000000;
	{
	.reg .b32 %temp; 
	mov.b64 	{%temp, %r745}, %fd1655;
	}
	and.b32  	%r746, %r745, 2147483647;
	setp.eq.s32 	%p137, %r746, 0;
	selp.f64 	%fd1657, 0dFFF0000000000000, %fd1131, %p137;
$L__BB1_204:
	add.f64 	%fd1658, %fd243, %fd1657;
$L__BB1_205:
	setp.lt.s32 	%p146, %r3, 1;
	setp.ge.s32 	%p147, %r132, %r337;
	st.global.f64 	[%rd4], %fd1658;
	or.pred  	%p148, %p146, %p147;
	@%p148 bra 	$L__BB1_279;
	ld.param.f64 	%fd1540, [_Z16outsidealgorithmPdPKdS1_S1_iid_param_6];
	ld.param.u64 	%rd46, [_Z16outsidealgorithmPdPKdS1_S1_iid_param_2];
	sub.s32 	%r782, %r43, %r337;
	cvt.s64.s32 	%rd30, %r782;
	cvt.s64.s32 	%rd31, %r4;
	add.s64 	%rd32, %rd30, %rd31;
	cvta.to.global.u64 	%rd33, %rd46;
	shl.b64 	%rd34, %rd32, 3;
	add.s64 	%rd35, %rd33, %rd34;
	ld.global.f64 	%fd1216, [%rd35+8];
	mul.f64 	%fd275, %fd1540, %fd1216;
	ld.const.u32 	%r783, [F];
	mul.lo.s32 	%r256, %r41, %r783;
	add.s32 	%r785, %r510, %r256;
	mul.wide.s32 	%rd36, %r785, 8;
	add.s64 	%rd5, %rd2, %rd36;
	ld.global.f64 	%fd276, [%rd5];
	ld.const.f64 	%fd1217, [r3logprob];
	add.s32 	%r257, %r132, %r782;
	ld.const.u32 	%r786, [S];
	mad.lo.s32 	%r787, %r41, %r786, %r257;
	mul.wide.s32 	%rd37, %r787, 8;
	add.s64 	%rd38, %rd2, %rd37;
	ld.global.f64 	%fd1218, [%rd38];
	fma.rn.f64 	%fd1219, %fd1540, %fd1217, %fd1218;
	add.f64 	%fd277, %fd275, %fd1219;
	setp.le.f64 	%p149, %fd276, 0dC415AF1D78B58C40;
	mov.f64 	%fd1666, %fd277;
	@%p149 bra 	$L__BB1_230;
	setp.le.f64 	%p150, %fd277, 0dC415AF1D78B58C40;
	mov.f64 	%fd1666, %fd276;
	@%p150 bra 	$L__BB1_230;
	setp.leu.f64 	%p151, %fd276, %fd277;
	@%p151 bra 	$L__BB1_219;
	sub.f64 	%fd278, %fd277, %fd276;
	fma.rn.f64 	%fd1272, %fd278, 0d3FF71547652B82FE, 0d4338000000000000;
	{
	.reg .b32 %temp; 
	mov.b64 	{%r258, %temp}, %fd1272;
	}
	mov.f64 	%fd1273, 0dC338000000000000;
	add.rn.f64 	%fd1274, %fd1272, %fd1273;
	fma.rn.f64 	%fd1275, %fd1274, 0dBFE62E42FEFA39EF, %fd278;
	fma.rn.f64 	%fd1276, %fd1274, 0dBC7ABC9E3B39803F, %fd1275;
	fma.rn.f64 	%fd1277, %fd1276, 0d3E5ADE1569CE2BDF, 0d3E928AF3FCA213EA;
	fma.rn.f64 	%fd1278, %fd1277, %fd1276, 0d3EC71DEE62401315;
	fma.rn.f64 	%fd1279, %fd1278, %fd1276, 0d3EFA01997C89EB71;
	fma.rn.f64 	%fd1280, %fd1279, %fd1276, 0d3F2A01A014761F65;
	fma.rn.f64 	%fd1281, %fd1280, %fd1276, 0d3F56C16C1852B7AF;
	fma.rn.f64 	%fd1282, %fd1281, %fd1276, 0d3F81111111122322;
	fma.rn.f64 	%fd1283, %fd1282, %fd1276, 0d3FA55555555502A1;
	fma.rn.f64 	%fd1284, %fd1283, %fd1276, 0d3FC5555555555511;
	fma.rn.f64 	%fd1285, %fd1284, %fd1276, 0d3FE000000000000B;
	fma.rn.f64 	%fd1286, %fd1285, %fd1276, 0d3FF0000000000000;
	fma.rn.f64 	%fd1287, %fd1286, %fd1276, 0d3FF0000000000000;
	{
	.reg .b32 %temp; 
	mov.b64 	{%r259, %temp}, %fd1287;
	}
	{
	.reg .b32 %temp; 
	mov.b64 	{%temp, %r260}, %fd1287;
	}
	shl.b32 	%r814, %r258, 20;
	add.s32 	%r815, %r814, %r260;
	mov.b64 	%fd1659, {%r259, %r815};
	{
	.reg .b32 %temp; 
	mov.b64 	{%temp, %r816}, %fd278;
	}
	mov.b32 	%f40, %r816;
	abs.f32 	%f17, %f40;
	setp.lt.f32 	%p159, %f17, 0f4086232B;
	@%p159 bra 	$L__BB1_212;
	setp.lt.f64 	%p160, %fd278, 0d0000000000000000;
	add.f64 	%fd1288, %fd278, 0d7FF0000000000000;
	selp.f64 	%fd1659, 0d0000000000000000, %fd1288, %p160;
	setp.geu.f32 	%p161, %f17, 0f40874800;
	@%p161 bra 	$L__BB1_212;
	shr.u32 	%r817, %r258, 31;
	add.s32 	%r818, %r258, %r817;
	shr.s32 	%r819, %r818, 1;
	shl.b32 	%r820, %r819, 20;
	add.s32 	%r821, %r260, %r820;
	mov.b64 	%fd1289, {%r259, %r821};
	sub.s32 	%r822, %r258, %r819;
	shl.b32 	%r823, %r822, 20;
	add.s32 	%r824, %r823, 1072693248;
	mov.b32 	%r825, 0;
	mov.b64 	%fd1290, {%r825, %r824};
	mul.f64 	%fd1659, %fd1290, %fd1289;
$L__BB1_212:
	add.f64 	%fd1660, %fd1659, 0d3FF0000000000000;
	{
	.reg .b32 %temp; 
	mov.b64 	{%temp, %r1022}, %fd1660;
	}
	{
	.reg .b32 %temp; 
	mov.b64 	{%r1023, %temp}, %fd1660;
	}
	setp.gt.s32 	%p162, %r1022, 1048575;
	mov.b32 	%r1024, -1023;
	@%p162 bra 	$L__BB1_214;
	mul.f64 	%fd1660, %fd1660, 0d4350000000000000;
	{
	.reg .b32 %temp; 
	mov.b64 	{%temp, %r1022}, %fd1660;
	}
	{
	.reg .b32 %temp; 
	mov.b64 	{%r1023, %temp}, %fd1660;
	}
	mov.b32 	%r1024, -1077;
$L__BB1_214:
	add.s32 	%r828, %r1022, -1;
	setp.gt.u32 	%p163, %r828, 2146435070;
	@%p163 bra 	$L__BB1_218;
	shr.u32 	%r831, %r1022, 20;
	add.s32 	%r1025, %r1024, %r831;
	and.b32  	%r832, %r1022, 1048575;
	or.b32  	%r833, %r832, 1072693248;
	mov.b64 	%fd1661, {%r1023, %r833};
	setp.lt.u32 	%p165, %r833, 1073127583;
	@%p165 bra 	$L__BB1_217;
	{
	.reg .b32 %temp; 
	mov.b64 	{%r834, %temp}, %fd1661;
	}
	{
	.reg .b32 %temp; 
	mov.b64 	{%temp, %r835}, %fd1661;
	}
	add.s32 	%r836, %r835, -1048576;
	mov.b64 	%fd1661, {%r834, %r836};
	add.s32 	%r1025, %r1025, 1;
$L__BB1_217:
	add.f64 	%fd1292, %fd1661, 0dBFF0000000000000;
	add.f64 	%fd1293, %fd1661, 0d3FF0000000000000;
	rcp.approx.ftz.f64 	%fd1294, %fd1293;
	neg.f64 	%fd1295, %fd1293;
	fma.rn.f64 	%fd1296, %fd1295, %fd1294, 0d3FF0000000000000;
	fma.rn.f64 	%fd1297, %fd1296, %fd1296, %fd1296;
	fma.rn.f64 	%fd1298, %fd1297, %fd1294, %fd1294;
	mul.f64 	%fd1299, %fd1292, %fd1298;
	fma.rn.f64 	%fd1300, %fd1292, %fd1298, %fd1299;
	mul.f64 	%fd1301, %fd1300, %fd1300;
	fma.rn.f64 	%fd1302, %fd1301, 0d3EB1380B3AE80F1E, 0d3ED0EE258B7A8B04;
	fma.rn.f64 	%fd1303, %fd1302, %fd1301, 0d3EF3B2669F02676F;
	fma.rn.f64 	%fd1304, %fd1303, %fd1301, 0d3F1745CBA9AB0956;
	fma.rn.f64 	%fd1305, %fd1304, %fd1301, 0d3F3C71C72D1B5154;
	fma.rn.f64 	%fd1306, %fd1305, %fd1301, 0d3F624924923BE72D;
	fma.rn.f64 	%fd1307, %fd1306, %fd1301, 0d3F8999999999A3C4;
	fma.rn.f64 	%fd1308, %fd1307, %fd1301, 0d3FB5555555555554;
	sub.f64 	%fd1309, %fd1292, %fd1300;
	add.f64 	%fd1310, %fd1309, %fd1309;
	neg.f64 	%fd1311, %fd1300;
	fma.rn.f64 	%fd1312, %fd1311, %fd1292, %fd1310;
	mul.f64 	%fd1313, %fd1298, %fd1312;
	mul.f64 	%fd1314, %fd1301, %fd1308;
	fma.rn.f64 	%fd1315, %fd1314, %fd1300, %fd1313;
	xor.b32  	%r837, %r1025, -2147483648;
	mov.b32 	%r838, 1127219200;
	mov.b64 	%fd1316, {%r837, %r838};
	mov.b32 	%r839, -2147483648;
	mov.b64 	%fd1317, {%r839, %r838};
	sub.f64 	%fd1318, %fd1316, %fd1317;
	fma.rn.f64 	%fd1319, %fd1318, 0d3FE62E42FEFA39EF, %fd1300;
	fma.rn.f64 	%fd1320, %fd1318, 0dBFE62E42FEFA39EF, %fd1319;
	sub.f64 	%fd1321, %fd1320, %fd1300;
	sub.f64 	%fd1322, %fd1315, %fd1321;
	fma.rn.f64 	%fd1323, %fd1318, 0d3C7ABC9E3B39803F, %fd1322;
	add.f64 	%fd289, %fd1319, %fd1323;
	add.f64 	%fd1666, %fd276, %fd289;
	bra.uni 	$L__BB1_230;
$L__BB1_218:
	fma.rn.f64 	%fd1291, %fd1660, 0d7FF0000000000000, 0d7FF0000000000000;
	{
	.reg .b32 %temp; 
	mov.b64 	{%temp, %r829}, %fd1660;
	}
	and.b32  	%r830, %r829, 2147483647;
	setp.eq.s32 	%p164, %r830, 0;
	selp.f64 	%fd290, 0dFFF0000000000000, %fd1291, %p164;
	add.f64 	%fd1666, %fd276, %fd290;
	bra.uni 	$L__BB1_230;
$L__BB1_219:
	sub.f64 	%fd293, %fd276, %fd277;
	fma.rn.f64 	%fd1220, %fd293, 0d3FF71547652B82FE, 0d4338000000000000;
	{
	.reg .b32 %temp; 
	mov.b64 	{%r271, %temp}, %fd1220;
	}
	mov.f64 	%fd1221, 0dC338000000000000;
	add.rn.f64 	%fd1222, %fd1220, %fd1221;
	fma.rn.f64 	%fd1223, %fd1222, 0dBFE62E42FEFA39EF, %fd293;
	fma.rn.f64 	%fd1224, %fd1222, 0dBC7ABC9E3B39803F, %fd1223;
	fma.rn.f64 	%fd1225, %fd1224, 0d3E5ADE1569CE2BDF, 0d3E928AF3FCA213EA;
	fma.rn.f64 	%fd1226, %fd1225, %fd1224, 0d3EC71DEE62401315;
	fma.rn.f64 	%fd1227, %fd1226, %fd1224, 0d3EFA01997C89EB71;
	fma.rn.f64 	%fd1228, %fd1227, %fd1224, 0d3F2A01A014761F65;
	fma.rn.f64 	%fd1229, %fd1228, %fd1224, 0d3F56C16C1852B7AF;
	fma.rn.f64 	%fd1230, %fd1229, %fd1224, 0d3F81111111122322;
	fma.rn.f64 	%fd1231, %fd1230, %fd1224, 0d3FA55555555502A1;
	fma.rn.f64 	%fd1232, %fd1231, %fd1224, 0d3FC5555555555511;
	fma.rn.f64 	%fd1233, %fd1232, %fd1224, 0d3FE000000000000B;
	fma.rn.f64 	%fd1234, %fd1233, %fd1224, 0d3FF0000000000000;
	fma.rn.f64 	%fd1235, %fd1234, %fd1224, 0d3FF0000000000000;
	{
	.reg .b32 %temp; 
	mov.b64 	{%r272, %temp}, %fd1235;
	}
	{
	.reg .b32 %temp; 
	mov.b64 	{%temp, %r273}, %fd1235;
	}
	shl.b32 	%r788, %r271, 20;
	add.s32 	%r789, %r788, %r273;
	mov.b64 	%fd1662, {%r272, %r789};
	{
	.reg .b32 %temp; 
	mov.b64 	{%temp, %r790}, %fd293;
	}
	mov.b32 	%f39, %r790;
	abs.f32 	%f18, %f39;
	setp.lt.f32 	%p152, %f18, 0f4086232B;
	@%p152 bra 	$L__BB1_222;
	setp.lt.f64 	%p153, %fd293, 0d0000000000000000;
	add.f64 	%fd1236, %fd293, 0d7FF0000000000000;
	selp.f64 	%fd1662, 0d0000000000000000, %fd1236, %p153;
	setp.geu.f32 	%p154, %f18, 0f40874800;
	@%p154 bra 	$L__BB1_222;
	shr.u32 	%r791, %r271, 31;
	add.s32 	%r792, %r271, %r791;
	shr.s32 	%r793, %r792, 1;
	shl.b32 	%r794, %r793, 20;
	add.s32 	%r795, %r273, %r794;
	mov.b64 	%fd1237, {%r272, %r795};
	sub.s32 	%r796, %r271, %r793;
	shl.b32 	%r797, %r796, 20;
	add.s32 	%r798, %r797, 1072693248;
	mov.b32 	%r799, 0;
	mov.b64 	%fd1238, {%r799, %r798};
	mul.f64 	%fd1662, %fd1238, %fd1237;
$L__BB1_222:
	add.f64 	%fd1663, %fd1662, 0d3FF0000000000000;
	{
	.reg .b32 %temp; 
	mov.b64 	{%temp, %r1026}, %fd1663;
	}
	{
	.reg .b32 %temp; 
	mov.b64 	{%r1027, %temp}, %fd1663;
	}
	setp.gt.s32 	%p155, %r1026, 1048575;
	mov.b32 	%r1028, -1023;
	@%p155 bra 	$L__BB1_224;
	mul.f64 	%fd1663, %fd1663, 0d4350000000000000;
	{
	.reg .b32 %temp; 
	mov.b64 	{%temp, %r1026}, %fd1663;
	}
	{
	.reg .b32 %temp; 
	mov.b64 	{%r1027, %temp}, %fd1663;
	}
	mov.b32 	%r1028, -1077;
$L__BB1_224:
	add.s32 	%r802, %r1026, -1;
	setp.gt.u32 	%p156, %r802, 2146435070;
	@%p156 bra 	$L__BB1_228;
	shr.u32 	%r805, %r1026, 20;
	add.s32 	%r1029, %r1028, %r805;
	and.b32  	%r806, %r1026, 1048575;
	or.b32  	%r807, %r806, 1072693248;
	mov.b64 	%fd1664, {%r1027, %r807};
	setp.lt.u32 	%p158, %r807, 1073127583;
	@%p158 bra 	$L__BB1_227;
	{
	.reg .b32 %temp; 
	mov.b64 	{%r808, %temp}, %fd1664;
	}
	{
	.reg .b32 %temp; 
	mov.b64 	{%temp, %r809}, %fd1664;
	}
	add.s32 	%r810, %r809, -1048576;
	mov.b64 	%fd1664, {%r808, %r810};
	add.s32 	%r1029, %r1029, 1;
$L__BB1_227:
	add.f64 	%fd1240, %fd1664, 0dBFF0000000000000;
	add.f64 	%fd1241, %fd1664, 0d3FF0000000000000;
	rcp.approx.ftz.f64 	%fd1242, %fd1241;
	neg.f64 	%fd1243, %fd1241;
	fma.rn.f64 	%fd1244, %fd1243, %fd1242, 0d3FF0000000000000;
	fma.rn.f64 	%fd1245, %fd1244, %fd1244, %fd1244;
	fma.rn.f64 	%fd1246, %fd1245, %fd1242, %fd1242;
	mul.f64 	%fd1247, %fd1240, %fd1246;
	fma.rn.f64 	%fd1248, %fd1240, %fd1246, %fd1247;
	mul.f64 	%fd1249, %fd1248, %fd1248;
	fma.rn.f64 	%fd1250, %fd1249, 0d3EB1380B3AE80F1E, 0d3ED0EE258B7A8B04;
	fma.rn.f64 	%fd1251, %fd1250, %fd1249, 0d3EF3B2669F02676F;
	fma.rn.f64 	%fd1252, %fd1251, %fd1249, 0d3F1745CBA9AB0956;
	fma.rn.f64 	%fd1253, %fd1252, %fd1249, 0d3F3C71C72D1B5154;
	fma.rn.f64 	%fd1254, %fd1253, %fd1249, 0d3F624924923BE72D;
	fma.rn.f64 	%fd1255, %fd1254, %fd1249, 0d3F8999999999A3C4;
	fma.rn.f64 	%fd1256, %fd1255, %fd1249, 0d3FB5555555555554;
	sub.f64 	%fd1257, %fd1240, %fd1248;
	add.f64 	%fd1258, %fd1257, %fd1257;
	neg.f64 	%fd1259, %fd1248;
	fma.rn.f64 	%fd1260, %fd1259, %fd1240, %fd1258;
	mul.f64 	%fd1261, %fd1246, %fd1260;
	mul.f64 	%fd1262, %fd1249, %fd1256;
	fma.rn.f64 	%fd1263, %fd1262, %fd1248, %fd1261;
	xor.b32  	%r811, %r1029, -2147483648;
	mov.b32 	%r812, 1127219200;
	mov.b64 	%fd1264, {%r811, %r812};
	mov.b32 	%r813, -2147483648;
	mov.b64 	%fd1265, {%r813, %r812};
	sub.f64 	%fd1266, %fd1264, %fd1265;
	fma.rn.f64 	%fd1267, %fd1266, 0d3FE62E42FEFA39EF, %fd1248;
	fma.rn.f64 	%fd1268, %fd1266, 0dBFE62E42FEFA39EF, %fd1267;
	sub.f64 	%fd1269, %fd1268, %fd1248;
	sub.f64 	%fd1270, %fd1263, %fd1269;
	fma.rn.f64 	%fd1271, %fd1266, 0d3C7ABC9E3B39803F, %fd1270;
	add.f64 	%fd1665, %fd1267, %fd1271;
	bra.uni 	$L__BB1_229;
$L__BB1_228:
	fma.rn.f64 	%fd1239, %fd1663, 0d7FF0000000000000, 0d7FF0000000000000;
	{
	.reg .b32 %temp; 
	mov.b64 	{%temp, %r803}, %fd1663;
	}
	and.b32  	%r804, %r803, 2147483647;
	setp.eq.s32 	%p157, %r804, 0;
	selp.f64 	%fd1665, 0dFFF0000000000000, %fd1239, %p157;
$L__BB1_229:
	add.f64 	%fd1666, %fd277, %fd1665;
$L__BB1_230:
	ld.param.f64 	%fd1541, [_Z16outsidealgorithmPdPKdS1_S1_iid_param_6];
	st.global.f64 	[%rd5], %fd1666;
	ld.const.f64 	%fd1324, [r4logprob];
	add.s32 	%r840, %r257, %r256;
	mul.wide.s32 	%rd39, %r840, 8;
	add.s64 	%rd40, %rd2, %rd39;
	ld.global.f64 	%fd1325, [%rd40];
	fma.rn.f64 	%fd1326, %fd1541, %fd1324, %fd1325;
	add.f64 	%fd309, %fd275, %fd1326;
	setp.le.f64 	%p166, %fd1666, 0dC415AF1D78B58C40;
	mov.f64 	%fd1674, %fd309;
	@%p166 bra 	$L__BB1_254;
	setp.le.f64 	%p167, %fd309, 0dC415AF1D78B58C40;
	mov.f64 	%fd1674, %fd1666;
	@%p167 bra 	$L__BB1_254;
	setp.leu.f64 	%p168, %fd1666, %fd309;
	@%p168 bra 	$L__BB1_243;
	sub.f64 	%fd310, %fd309, %fd1666;
	fma.rn.f64 	%fd1379, %fd310, 0d3FF71547652B82FE, 0d4338000000000000;
	{
	.reg .b32 %temp; 
	mov.b64 	{%r284, %temp}, %fd1379;
	}
	mov.f64 	%fd1380, 0dC338000000000000;
	add.rn.f64 	%fd1381, %fd1379, %fd1380;
	fma.rn.f64 	%fd1382, %fd1381, 0dBFE62E42FEFA39EF, %fd310;
	fma.rn.f64 	%fd1383, %fd1381, 0dBC7ABC9E3B39803F, %fd1382;
	fma.rn.f64 	%fd1384, %fd1383, 0d3E5ADE1569CE2BDF, 0d3E928AF3FCA213EA;
	fma.rn.f64 	%fd1385, %fd1384, %fd1383, 0d3EC71DEE62401315;
	fma.rn.f64 	%fd1386, %fd1385, %fd1383, 0d3EFA01997C89EB71;
	fma.rn.f64 	%fd1387, %fd1386, %fd1383, 0d3F2A01A014761F65;
	fma.rn.f64 	%fd1388, %fd1387, %fd1383, 0d3F56C16C1852B7AF;
	fma.rn.f64 	%fd1389, %fd1388, %fd1383, 0d3F81111111122322;
	fma.rn.f64 	%fd1390, %fd1389, %fd1383, 0d3FA55555555502A1;
	fma.rn.f64 	%fd1391, %fd1390, %fd1383, 0d3FC5555555555511;
	fma.rn.f64 	%fd1392, %fd1391, %fd1383, 0d3FE000000000000B;
	fma.rn.f64 	%fd1393, %fd1392, %fd1383, 0d3FF0000000000000;
	fma.rn.f64 	%fd1394, %fd1393, %fd1383, 0d3FF0000000000000;
	{
	.reg .b32 %temp; 
	mov.b64 	{%r285, %temp}, %fd1394;
	}
	{
	.reg .b32 %temp; 
	mov.b64 	{%temp, %r286}, %fd1394;
	}
	shl.b32 	%r867, %r284, 20;
	add.s32 	%r868, %r867, %r286;
	mov.b64 	%fd1667, {%r285, %r868};
	{
	.reg .b32 %temp; 
	mov.b64 	{%temp, %r869}, %fd310;
	}
	mov.b32 	%f42, %r869;
	abs.f32 	%f19, %f42;
	setp.lt.f32 	%p176, %f19, 0f4086232B;
	@%p176 bra 	$L__BB1_236;
	setp.lt.f64 	%p177, %fd310, 0d0000000000000000;
	add.f64 	%fd1395, %fd310, 0d7FF0000000000000;
	selp.f64 	%fd1667, 0d0000000000000000, %fd1395, %p177;
	setp.geu.f32 	%p178, %f19, 0f40874800;
	@%p178 bra 	$L__BB1_236;
	shr.u32 	%r870, %r284, 31;
	add.s32 	%r871, %r284, %r870;
	shr.s32 	%r872, %r871, 1;
	shl.b32 	%r873, %r872, 20;
	add.s32 	%r874, %r286, %r873;
	mov.b64 	%fd1396, {%r285, %r874};
	sub.s32 	%r875, %r284, %r872;
	shl.b32 	%r876, %r875, 20;
	add.s32 	%r877, %r876, 1072693248;
	mov.b32 	%r878, 0;
	mov.b64 	%fd1397, {%r878, %r877};
	mul.f64 	%fd1667, %fd1397, %fd1396;
$L__BB1_236:
	add.f64 	%fd1668, %fd1667, 0d3FF0000000000000;
	{
	.reg .b32 %temp; 
	mov.b64 	{%temp, %r1030}, %fd1668;
	}
	{
	.reg .b32 %temp; 
	mov.b64 	{%r1031, %temp}, %fd1668;
	}
	setp.gt.s32 	%p179, %r1030, 1048575;
	mov.b32 	%r1032, -1023;
	@%p179 bra 	$L__BB1_238;
	mul.f64 	%fd1668, %fd1668, 0d4350000000000000;
	{
	.reg .b32 %temp; 
	mov.b64 	{%temp, %r1030}, %fd1668;
	}
	{
	.reg .b32 %temp; 
	mov.b64 	{%r1031, %temp}, %fd1668;
	}
	mov.b32 	%r1032, -1077;
$L__BB1_238:
	add.s32 	%r881, %r1030, -1;
	setp.gt.u32 	%p180, %r881, 2146435070;
	@%p180 bra 	$L__BB1_242;
	shr.u32 	%r884, %r1030, 20;
	add.s32 	%r1033, %r1032, %r884;
	and.b32  	%r885, %r1030, 1048575;
	or.b32  	%r886, %r885, 1072693248;
	mov.b64 	%fd1669, {%r1031, %r886};
	setp.lt.u32 	%p182, %r886, 1073127583;
	@%p182 bra 	$L__BB1_241;
	{
	.reg .b32 %temp; 
	mov.b64 	{%r887, %temp}, %fd1669;
	}
	{
	.reg .b32 %temp; 
	mov.b64 	{%temp, %r888}, %fd1669;
	}
	add.s32 	%r889, %r888, -1048576;
	mov.b64 	%fd1669, {%r887, %r889};
	add.s32 	%r1033, %r1033, 1;
$L__BB1_241:
	add.f64 	%fd1399, %fd1669, 0dBFF0000000000000;
	add.f64 	%fd1400, %fd1669, 0d3FF0000000000000;
	rcp.approx.ftz.f64 	%fd1401, %fd1400;
	neg.f64 	%fd1402, %fd1400;
	fma.rn.f64 	%fd1403, %fd1402, %fd1401, 0d3FF0000000000000;
	fma.rn.f64 	%fd1404, %fd1403, %fd1403, %fd1403;
	fma.rn.f64 	%fd1405, %fd1404, %fd1401, %fd1401;
	mul.f64 	%fd1406, %fd1399, %fd1405;
	fma.rn.f64 	%fd1407, %fd1399, %fd1405, %fd1406;
	mul.f64 	%fd1408, %fd1407, %fd1407;
	fma.rn.f64 	%fd1409, %fd1408, 0d3EB1380B3AE80F1E, 0d3ED0EE258B7A8B04;
	fma.rn.f64 	%fd1410, %fd1409, %fd1408, 0d3EF3B2669F02676F;
	fma.rn.f64 	%fd1411, %fd1410, %fd1408, 0d3F1745CBA9AB0956;
	fma.rn.f64 	%fd1412, %fd1411, %fd1408, 0d3F3C71C72D1B5154;
	fma.rn.f64 	%fd1413, %fd1412, %fd1408, 0d3F624924923BE72D;
	fma.rn.f64 	%fd1414, %fd1413, %fd1408, 0d3F8999999999A3C4;
	fma.rn.f64 	%fd1415, %fd1414, %fd1408, 0d3FB5555555555554;
	sub.f64 	%fd1416, %fd1399, %fd1407;
	add.f64 	%fd1417, %fd1416, %fd1416;
	neg.f64 	%fd1418, %fd1407;
	fma.rn.f64 	%fd1419, %fd1418, %fd1399, %fd1417;
	mul.f64 	%fd1420, %fd1405, %fd1419;
	mul.f64 	%fd1421, %fd1408, %fd1415;
	fma.rn.f64 	%fd1422, %fd1421, %fd1407, %fd1420;
	xor.b32  	%r890, %r1033, -2147483648;
	mov.b32 	%r891, 1127219200;
	mov.b64 	%fd1423, {%r890, %r891};
	mov.b32 	%r892, -2147483648;
	mov.b64 	%fd1424, {%r892, %r891};
	sub.f64 	%fd1425, %fd1423, %fd1424;
	fma.rn.f64 	%fd1426, %fd1425, 0d3FE62E42FEFA39EF, %fd1407;
	fma.rn.f64 	%fd1427, %fd1425, 0dBFE62E42FEFA39EF, %fd1426;
	sub.f64 	%fd1428, %fd1427, %fd1407;
	sub.f64 	%fd1429, %fd1422, %fd1428;
	fma.rn.f64 	%fd1430, %fd1425, 0d3C7ABC9E3B39803F, %fd1429;
	add.f64 	%fd321, %fd1426, %fd1430;
	add.f64 	%fd1674, %fd1666, %fd321;
	bra.uni 	$L__BB1_254;
$L__BB1_242:
	fma.rn.f64 	%fd1398, %fd1668, 0d7FF0000000000000, 0d7FF0000000000000;
	{
	.reg .b32 %temp; 
	mov.b64 	{%temp, %r882}, %fd1668;
	}
	and.b32  	%r883, %r882, 2147483647;
	setp.eq.s32 	%p181, %r883, 0;
	selp.f64 	%fd322, 0dFFF0000000000000, %fd1398, %p181;
	add.f64 	%fd1674, %fd1666, %fd322;
	bra.uni 	$L__BB1_254;
$L__BB1_243:
	sub.f64 	%fd325, %fd1666, %fd309;
	fma.rn.f64 	%fd1327, %fd325, 0d3FF71547652B82FE, 0d4338000000000000;
	{
	.reg .b32 %temp; 
	mov.b64 	{%r297, %temp}, %fd1327;
	}
	mov.f64 	%fd1328, 0dC338000000000000;
	add.rn.f64 	%fd1329, %fd1327, %fd1328;
	fma.rn.f64 	%fd1330, %fd1329, 0dBFE62E42FEFA39EF, %fd325;
	fma.rn.f64 	%fd1331, %fd1329, 0dBC7ABC9E3B39803F, %fd1330;
	fma.rn.f64 	%fd1332, %fd1331, 0d3E5ADE1569CE2BDF, 0d3E928AF3FCA213EA;
	fma.rn.f64 	%fd1333, %fd1332, %fd1331, 0d3EC71DEE62401315;
	fma.rn.f64 	%fd1334, %fd1333, %fd1331, 0d3EFA01997C89EB71;
	fma.rn.f64 	%fd1335, %fd1334, %fd1331, 0d3F2A01A014761F65;
	fma.rn.f64 	%fd1336, %fd1335, %fd1331, 0d3F56C16C1852B7AF;
	fma.rn.f64 	%fd1337, %fd1336, %fd1331, 0d3F81111111122322;
	fma.rn.f64 	%fd1338, %fd1337, %fd1331, 0d3FA55555555502A1;
	fma.rn.f64 	%fd1339, %fd1338, %fd1331, 0d3FC5555555555511;
	fma.rn.f64 	%fd1340, %fd1339, %fd1331, 0d3FE000000000000B;
	fma.rn.f64 	%fd1341, %fd1340, %fd1331, 0d3FF0000000000000;
	fma.rn.f64 	%fd1342, %fd1341, %fd1331, 0d3FF0000000000000;
	{
	.reg .b32 %temp; 
	mov.b64 	{%r298, %temp}, %fd1342;
	}
	{
	.reg .b32 %temp; 
	mov.b64 	{%temp, %r299}, %fd1342;
	}
	shl.b32 	%r841, %r297, 20;
	add.s32 	%r842, %r841, %r299;
	mov.b64 	%fd1670, {%r298, %r842};
	{
	.reg .b32 %temp; 
	mov.b64 	{%temp, %r843}, %fd325;
	}
	mov.b32 	%f41, %r843;
	abs.f32 	%f20, %f41;
	setp.lt.f32 	%p169, %f20, 0f4086232B;
	@%p169 bra 	$L__BB1_246;
	setp.lt.f64 	%p170, %fd325, 0d0000000000000000;
	add.f64 	%fd1343, %fd325, 0d7FF0000000000000;
	selp.f64 	%fd1670, 0d0000000000000000, %fd1343, %p170;
	setp.geu.f32 	%p171, %f20, 0f40874800;
	@%p171 bra 	$L__BB1_246;
	shr.u32 	%r844, %r297, 31;
	add.s32 	%r845, %r297, %r844;
	shr.s32 	%r846, %r845, 1;
	shl.b32 	%r847, %r846, 20;
	add.s32 	%r848, %r299, %r847;
	mov.b64 	%fd1344, {%r298, %r848};
	sub.s32 	%r849, %r297, %r846;
	shl.b32 	%r850, %r849, 20;
	add.s32 	%r851, %r850, 1072693248;
	mov.b32 	%r852, 0;
	mov.b64 	%fd1345, {%r852, %r851};
	mul.f64 	%fd1670, %fd1345, %fd1344;
$L__BB1_246:
	add.f64 	%fd1671, %fd1670, 0d3FF0000000000000;
	{
	.reg .b32 %temp; 
	mov.b64 	{%temp, %r1034}, %fd1671;
	}
	{
	.reg .b32 %temp; 
	mov.b64 	{%r1035, %temp}, %fd1671;
	}
	setp.gt.s32 	%p172, %r1034, 1048575;
	mov.b32 	%r1036, -1023;
	@%p172 bra 	$L__BB1_248;
	mul.f64 	%fd1671, %fd1671, 0d4350000000000000;
	{
	.reg .b32 %temp; 
	mov.b64 	{%temp, %r1034}, %fd1671;
	}
	{
	.reg .b32 %temp; 
	mov.b64 	{%r1035, %temp}, %fd1671;
	}
	mov.b32 	%r1036, -1077;
$L__BB1_248:
	add.s32 	%r855, %r1034, -1;
	setp.gt.u32 	%p173, %r855, 2146435070;
	@%p173 bra 	$L__BB1_252;
	shr.u32 	%r858, %r1034, 20;
	add.s32 	%r1037, %r1036, %r858;
	and.b32  	%r859, %r1034, 1048575;
	or.b32  	%r860, %r859, 1072693248;
	mov.b64 	%fd1672, {%r1035, %r860};
	setp.lt.u32 	%p175, %r860, 1073127583;
	@%p175 bra 	$L__BB1_251;
	{
	.reg .b32 %temp; 
	mov.b64 	{%r861, %temp}, %fd1672;
	}
	{
	.reg .b32 %temp; 
	mov.b64 	{%temp, %r862}, %fd1672;
	}
	add.s32 	%r863, %r862, -1048576;
	mov.b64 	%fd1672, {%r861, %r863};
	add.s32 	%r1037, %r1037, 1;
$L__BB1_251:
	add.f64 	%fd1347, %fd1672, 0dBFF0000000000000;
	add.f64 	%fd1348, %fd1672, 0d3FF0000000000000;
	rcp.approx.ftz.f64 	%fd1349, %fd1348;
	neg.f64 	%fd1350, %fd1348;
	fma.rn.f64 	%fd1351, %fd1350, %fd1349, 0d3FF0000000000000;
	fma.rn.f64 	%fd1352, %fd1351, %fd1351, %fd1351;
	fma.rn.f64 	%fd1353, %fd1352, %fd1349, %fd1349;
	mul.f64 	%fd1354, %fd1347, %fd1353;
	fma.rn.f64 	%fd1355, %fd1347, %fd1353, %fd1354;
	mul.f64 	%fd1356, %fd1355, %fd1355;
	fma.rn.f64 	%fd1357, %fd1356, 0d3EB1380B3AE80F1E, 0d3ED0EE258B7A8B04;
	fma.rn.f64 	%fd1358, %fd1357, %fd1356, 0d3EF3B2669F02676F;
	fma.rn.f64 	%fd1359, %fd1358, %fd1356, 0d3F1745CBA9AB0956;
	fma.rn.f64 	%fd1360, %fd1359, %fd1356, 0d3F3C71C72D1B5154;
	fma.rn.f64 	%fd1361, %fd1360, %fd1356, 0d3F624924923BE72D;
	fma.rn.f64 	%fd1362, %fd1361, %fd1356, 0d3F8999999999A3C4;
	fma.rn.f64 	%fd1363, %fd1362, %fd1356, 0d3FB5555555555554;
	sub.f64 	%fd1364, %fd1347, %fd1355;
	add.f64 	%fd1365, %fd1364, %fd1364;
	neg.f64 	%fd1366, %fd1355;
	fma.rn.f64 	%fd1367, %fd1366, %fd1347, %fd1365;
	mul.f64 	%fd1368, %fd1353, %fd1367;
	mul.f64 	%fd1369, %fd1356, %fd1363;
	fma.rn.f64 	%fd1370, %fd1369, %fd1355, %fd1368;
	xor.b32  	%r864, %r1037, -2147483648;
	mov.b32 	%r865, 1127219200;
	mov.b64 	%fd1371, {%r864, %r865};
	mov.b32 	%r866, -2147483648;
	mov.b64 	%fd1372, {%r866, %r865};
	sub.f64 	%fd1373, %fd1371, %fd1372;
	fma.rn.f64 	%fd1374, %fd1373, 0d3FE62E42FEFA39EF, %fd1355;
	fma.rn.f64 	%fd1375, %fd1373, 0dBFE62E42FEFA39EF, %fd1374;
	sub.f64 	%fd1376, %fd1375, %fd1355;
	sub.f64 	%fd1377, %fd1370, %fd1376;
	fma.rn.f64 	%fd1378, %fd1373, 0d3C7ABC9E3B39803F, %fd1377;
	add.f64 	%fd1673, %fd1374, %fd1378;
	bra.uni 	$L__BB1_253;
$L__BB1_252:
	fma.rn.f64 	%fd1346, %fd1671, 0d7FF0000000000000, 0d7FF0000000000000;
	{
	.reg .b32 %temp; 
	mov.b64 	{%temp, %r856}, %fd1671;
	}
	and.b32  	%r857, %r856, 2147483647;
	setp.eq.s32 	%p174, %r857, 0;
	selp.f64 	%fd1673, 0dFFF0000000000000, %fd1346, %p174;
$L__BB1_253:
	add.f64 	%fd1674, %fd309, %fd1673;
$L__BB1_254:
	ld.param.f64 	%fd1542, [_Z16outsidealgorithmPdPKdS1_S1_iid_param_6];
	st.global.f64 	[%rd5], %fd1674;
	ld.const.f64 	%fd1431, [r7logprob];
	add.s32 	%r893, %r257, %r42;
	mul.wide.s32 	%rd41, %r893, 8;
	add.s64 	%rd42, %rd2, %rd41;
	ld.global.f64 	%fd1432, [%rd42];
	fma.rn.f64 	%fd1433, %fd1542, %fd1431, %fd1432;
	add.f64 	%fd341, %fd275, %fd1433;
	setp.le.f64 	%p183, %fd1674, 0dC415AF1D78B58C40;
	mov.f64 	%fd1682, %fd341;
	@%p183 bra 	$L__BB1_278;
	setp.le.f64 	%p184, %fd341, 0dC415AF1D78B58C40;
	mov.f64 	%fd1682, %fd1674;
	@%p184 bra 	$L__BB1_278;
	setp.leu.f64 	%p185, %fd1674, %fd341;
	@%p185 bra 	$L__BB1_267;
	sub.f64 	%fd342, %fd341, %fd1674;
	fma.rn.f64 	%fd1486, %fd342, 0d3FF71547652B82FE, 0d4338000000000000;
	{
	.reg .b32 %temp; 
	mov.b64 	{%r310, %temp}, %fd1486;
	}
	mov.f64 	%fd1487, 0dC338000000000000;
	add.rn.f64 	%fd1488, %fd1486, %fd1487;
	fma.rn.f64 	%fd1489, %fd1488, 0dBFE62E42FEFA39EF, %fd342;
	fma.rn.f64 	%fd1490, %fd1488, 0dBC7ABC9E3B39803F, %fd1489;
	fma.rn.f64 	%fd1491, %fd1490, 0d3E5ADE1569CE2BDF, 0d3E928AF3FCA213EA;
	fma.rn.f64 	%fd1492, %fd1491, %fd1490, 0d3EC71DEE62401315;
	fma.rn.f64 	%fd1493, %fd1492, %fd1490, 0d3EFA01997C89EB71;
	fma.rn.f64 	%fd1494, %fd1493, %fd1490, 0d3F2A01A014761F65;
	fma.rn.f64 	%fd1495, %fd1494, %fd1490, 0d3F56C16C1852B7AF;
	fma.rn.f64 	%fd1496, %fd1495, %fd1490, 0d3F81111111122322;
	fma.rn.f64 	%fd1497, %fd1496, %fd1490, 0d3FA55555555502A1;
	fma.rn.f64 	%fd1498, %fd1497, %fd1490, 0d3FC5555555555511;
	fma.rn.f64 	%fd1499, %fd1498, %fd1490, 0d3FE000000000000B;
	fma.rn.f64 	%fd1500, %fd1499, %fd1490, 0d3FF0000000000000;
	fma.rn.f64 	%fd1501, %fd1500, %fd1490, 0d3FF0000000000000;
	{
	.reg .b32 %temp; 
	mov.b64 	{%r311, %temp}, %fd1501;
	}
	{
	.reg .b32 %temp; 
	mov.b64 	{%temp, %r312}, %fd1501;
	}
	shl.b32 	%r920, %r310, 20;
	add.s32 	%r921, %r920, %r312;
	mov.b64 	%fd1675, {%r311, %r921};
	{
	.reg .b32 %temp; 
	mov.b64 	{%temp, %r922}, %fd342;
	}
	mov.b32 	%f44, %r922;
	abs.f32 	%f21, %f44;
	setp.lt.f32 	%p193, %f21, 0f4086232B;
	@%p193 bra 	$L__BB1_260;
	setp.lt.f64 	%p194, %fd342, 0d0000000000000000;
	add.f64 	%fd1502, %fd342, 0d7FF0000000000000;
	selp.f64 	%fd1675, 0d0000000000000000, %fd1502, %p194;
	setp.geu.f32 	%p195, %f21, 0f40874800;
	@%p195 bra 	$L__BB1_260;
	shr.u32 	%r923, %r310, 31;
	add.s32 	%r924, %r310, %r923;
	shr.s32 	%r925, %r924, 1;
	shl.b32 	%r926, %r925, 20;
	add.s32 	%r927, %r312, %r926;
	mov.b64 	%fd1503, {%r311, %r927};
	sub.s32 	%r928, %r310, %r925;
	shl.b32 	%r929, %r928, 20;
	add.s32 	%r930, %r929, 1072693248;
	mov.b32 	%r931, 0;
	mov.b64 	%fd1504, {%r931, %r930};
	mul.f64 	%fd1675, %fd1504, %fd1503;
$L__BB1_260:
	add.f64 	%fd1676, %fd1675, 0d3FF0000000000000;
	{
	.reg .b32 %temp; 
	mov.b64 	{%temp, %r1038}, %fd1676;
	}
	{
	.reg .b32 %temp; 
	mov.b64 	{%r1039, %temp}, %fd1676;
	}
	setp.gt.s32 	%p196, %r1038, 1048575;
	mov.b32 	%r1040, -1023;
	@%p196 bra 	$L__BB1_262;
	mul.f64 	%fd1676, %fd1676, 0d4350000000000000;
	{
	.reg .b32 %temp; 
	mov.b64 	{%temp, %r1038}, %fd1676;
	}
	{
	.reg .b32 %temp; 
	mov.b64 	{%r1039, %temp}, %fd1676;
	}
	mov.b32 	%r1040, -1077;
$L__BB1_262:
	add.s32 	%r934, %r1038, -1;
	setp.gt.u32 	%p197, %r934, 2146435070;
	@%p197 bra 	$L__BB1_266;
	shr.u32 	%r937, %r1038, 20;
	add.s32 	%r1041, %r1040, %r937;
	and.b32  	%r938, %r1038, 1048575;
	or.b32  	%r939, %r938, 1072693248;
	mov.b64 	%fd1677, {%r1039, %r939};
	setp.lt.u32 	%p199, %r939, 1073127583;
	@%p199 bra 	$L__BB1_265;
	{
	.reg .b32 %temp; 
	mov.b64 	{%r940, %temp}, %fd1677;
	}
	{
	.reg .b32 %temp; 
	mov.b64 	{%temp, %r941}, %fd1677;
	}
	add.s32 	%r942, %r941, -1048576;
	mov.b64 	%fd1677, {%r940, %r942};
	add.s32 	%r1041, %r1041, 1;
$L__BB1_265:
	add.f64 	%fd1506, %fd1677, 0dBFF0000000000000;
	add.f64 	%fd1507, %fd1677, 0d3FF0000000000000;
	rcp.approx.ftz.f64 	%fd1508, %fd1507;
	neg.f64 	%fd1509, %fd1507;
	fma.rn.f64 	%fd1510, %fd1509, %fd1508, 0d3FF0000000000000;
	fma.rn.f64 	%fd1511, %fd1510, %fd1510, %fd1510;
	fma.rn.f64 	%fd1512, %fd1511, %fd1508, %fd1508;
	mul.f64 	%fd1513, %fd1506, %fd1512;
	fma.rn.f64 	%fd1514, %fd1506, %fd1512, %fd1513;
	mul.f64 	%fd1515, %fd1514, %fd1514;
	fma.rn.f64 	%fd1516, %fd1515, 0d3EB1380B3AE80F1E, 0d3ED0EE258B7A8B04;
	fma.rn.f64 	%fd1517, %fd1516, %fd1515, 0d3EF3B2669F02676F;
	fma.rn.f64 	%fd1518, %fd1517, %fd1515, 0d3F1745CBA9AB0956;
	fma.rn.f64 	%fd1519, %fd1518, %fd1515, 0d3F3C71C72D1B5154;
	fma.rn.f64 	%fd1520, %fd1519, %fd1515, 0d3F624924923BE72D;
	fma.rn.f64 	%fd1521, %fd1520, %fd1515, 0d3F8999999999A3C4;
	fma.rn.f64 	%fd1522, %fd1521, %fd1515, 0d3FB5555555555554;
	sub.f64 	%fd1523, %fd1506, %fd1514;
	add.f64 	%fd1524, %fd1523, %fd1523;
	neg.f64 	%fd1525, %fd1514;
	fma.rn.f64 	%fd1526, %fd1525, %fd1506, %fd1524;
	mul.f64 	%fd1527, %fd1512, %fd1526;
	mul.f64 	%fd1528, %fd1515, %fd1522;
	fma.rn.f64 	%fd1529, %fd1528, %fd1514, %fd1527;
	xor.b32  	%r943, %r1041, -2147483648;
	mov.b32 	%r944, 1127219200;
	mov.b64 	%fd1530, {%r943, %r944};
	mov.b32 	%r945, -2147483648;
	mov.b64 	%fd1531, {%r945, %r944};
	sub.f64 	%fd1532, %fd1530, %fd1531;
	fma.rn.f64 	%fd1533, %fd1532, 0d3FE62E42FEFA39EF, %fd1514;
	fma.rn.f64 	%fd1534, %fd1532, 0dBFE62E42FEFA39EF, %fd1533;
	sub.f64 	%fd1535, %fd1534, %fd1514;
	sub.f64 	%fd1536, %fd1529, %fd1535;
	fma.rn.f64 	%fd1537, %fd1532, 0d3C7ABC9E3B39803F, %fd1536;
	add.f64 	%fd353, %fd1533, %fd1537;
	add.f64 	%fd1682, %fd1674, %fd353;
	bra.uni 	$L__BB1_278;
$L__BB1_266:
	fma.rn.f64 	%fd1505, %fd1676, 0d7FF0000000000000, 0d7FF0000000000000;
	{
	.reg .b32 %temp; 
	mov.b64 	{%temp, %r935}, %fd1676;
	}
	and.b32  	%r936, %r935, 2147483647;
	setp.eq.s32 	%p198, %r936, 0;
	selp.f64 	%fd354, 0dFFF0000000000000, %fd1505, %p198;
	add.f64 	%fd1682, %fd1674, %fd354;
	bra.uni 	$L__BB1_278;
$L__BB1_267:
	sub.f64 	%fd357, %fd1674, %fd341;
	fma.rn.f64 	%fd1434, %fd357, 0d3FF71547652B82FE, 0d4338000000000000;
	{
	.reg .b32 %temp; 
	mov.b64 	{%r323, %temp}, %fd1434;
	}
	mov.f64 	%fd1435, 0dC338000000000000;
	add.rn.f64 	%fd1436, %fd1434, %fd1435;
	fma.rn.f64 	%fd1437, %fd1436, 0dBFE62E42FEFA39EF, %fd357;
	fma.rn.f64 	%fd1438, %fd1436, 0dBC7ABC9E3B39803F, %fd1437;
	fma.rn.f64 	%fd1439, %fd1438, 0d3E5ADE1569CE2BDF, 0d3E928AF3FCA213EA;
	fma.rn.f64 	%fd1440, %fd1439, %fd1438, 0d3EC71DEE62401315;
	fma.rn.f64 	%fd1441, %fd1440, %fd1438, 0d3EFA01997C89EB71;
	fma.rn.f64 	%fd1442, %fd1441, %fd1438, 0d3F2A01A014761F65;
	fma.rn.f64 	%fd1443, %fd1442, %fd1438, 0d3F56C16C1852B7AF;
	fma.rn.f64 	%fd1444, %fd1443, %fd1438, 0d3F81111111122322;
	fma.rn.f64 	%fd1445, %fd1444, %fd1438, 0d3FA55555555502A1;
	fma.rn.f64 	%fd1446, %fd1445, %fd1438, 0d3FC5555555555511;
	fma.rn.f64 	%fd1447, %fd1446, %fd1438, 0d3FE000000000000B;
	fma.rn.f64 	%fd1448, %fd1447, %fd1438, 0d3FF0000000000000;
	fma.rn.f64 	%fd1449, %fd1448, %fd1438, 0d3FF0000000000000;
	{
	.reg .b32 %temp; 
	mov.b64 	{%r324, %temp}, %fd1449;
	}
	{
	.reg .b32 %temp; 
	mov.b64 	{%temp, %r325}, %fd1449;
	}
	shl.b32 	%r894, %r323, 20;
	add.s32 	%r895, %r894, %r325;
	mov.b64 	%fd1678, {%r324, %r895};
	{
	.reg .b32 %temp; 
	mov.b64 	{%temp, %r896}, %fd357;
	}
	mov.b32 	%f43, %r896;
	abs.f32 	%f22, %f43;
	setp.lt.f32 	%p186, %f22, 0f4086232B;
	@%p186 bra 	$L__BB1_270;
	setp.lt.f64 	%p187, %fd357, 0d0000000000000000;
	add.f64 	%fd1450, %fd357, 0d7FF0000000000000;
	selp.f64 	%fd1678, 0d0000000000000000, %fd1450, %p187;
	setp.geu.f32 	%p188, %f22, 0f40874800;
	@%p188 bra 	$L__BB1_270;
	shr.u32 	%r897, %r323, 31;
	add.s32 	%r898, %r323, %r897;
	shr.s32 	%r899, %r898, 1;
	shl.b32 	%r900, %r899, 20;
	add.s32 	%r901, %r325, %r900;
	mov.b64 	%fd1451, {%r324, %r901};
	sub.s32 	%r902, %r323, %r899;
	shl.b32 	%r903, %r902, 20;
	add.s32 	%r904, %r903, 1072693248;
	mov.b32 	%r905, 0;
	mov.b64 	%fd1452, {%r905, %r904};
	mul.f64 	%fd1678, %fd1452, %fd1451;
$L__BB1_270:
	add.f64 	%fd1679, %fd1678, 0d3FF0000000000000;
	{
	.reg .b32 %temp; 
	mov.b64 	{%temp, %r1042}, %fd1679;
	}
	{
	.reg .b32 %temp; 
	mov.b64 	{%r1043, %temp}, %fd1679;
	}
	setp.gt.s32 	%p189, %r1042, 1048575;
	mov.b32 	%r1044, -1023;
	@%p189 bra 	$L__BB1_272;
	mul.f64 	%fd1679, %fd1679, 0d4350000000000000;
	{
	.reg .b32 %temp; 
	mov.b64 	{%temp, %r1042}, %fd1679;
	}
	{
	.reg .b32 %temp; 
	mov.b64 	{%r1043, %temp}, %fd1679;
	}
	mov.b32 	%r1044, -1077;
$L__BB1_272:
	add.s32 	%r908, %r1042, -1;
	setp.gt.u32 	%p190, %r908, 2146435070;
	@%p190 bra 	$L__BB1_276;
	shr.u32 	%r911, %r1042, 20;
	add.s32 	%r1045, %r1044, %r911;
	and.b32  	%r912, %r1042, 1048575;
	or.b32  	%r913, %r912, 1072693248;
	mov.b64 	%fd1680, {%r1043, %r913};
	setp.lt.u32 	%p192, %r913, 1073127583;
	@%p192 bra 	$L__BB1_275;
	{
	.reg .b32 %temp; 
	mov.b64 	{%r914, %temp}, %fd1680;
	}
	{
	.reg .b32 %temp; 
	mov.b64 	{%temp, %r915}, %fd1680;
	}
	add.s32 	%r916, %r915, -1048576;
	mov.b64 	%fd1680, {%r914, %r916};
	add.s32 	%r1045, %r1045, 1;
$L__BB1_275:
	add.f64 	%fd1454, %fd1680, 0dBFF0000000000000;
	add.f64 	%fd1455, %fd1680, 0d3FF0000000000000;
	rcp.approx.ftz.f64 	%fd1456, %fd1455;
	neg.f64 	%fd1457, %fd1455;
	fma.rn.f64 	%fd1458, %fd1457, %fd1456, 0d3FF0000000000000;
	fma.rn.f64 	%fd1459, %fd1458, %fd1458, %fd1458;
	fma.rn.f64 	%fd1460, %fd1459, %fd1456, %fd1456;
	mul.f64 	%fd1461, %fd1454, %fd1460;
	fma.rn.f64 	%fd1462, %fd1454, %fd1460, %fd1461;
	mul.f64 	%fd1463, %fd1462, %fd1462;
	fma.rn.f64 	%fd1464, %fd1463, 0d3EB1380B3AE80F1E, 0d3ED0EE258B7A8B04;
	fma.rn.f64 	%fd1465, %fd1464, %fd1463, 0d3EF3B2669F02676F;
	fma.rn.f64 	%fd1466, %fd1465, %fd1463, 0d3F1745CBA9AB0956;
	fma.rn.f64 	%fd1467, %fd1466, %fd1463, 0d3F3C71C72D1B5154;
	fma.rn.f64 	%fd1468, %fd1467, %fd1463, 0d3F624924923BE72D;
	fma.rn.f64 	%fd1469, %fd1468, %fd1463, 0d3F8999999999A3C4;
	fma.rn.f64 	%fd1470, %fd1469, %fd1463, 0d3FB5555555555554;
	sub.f64 	%fd1471, %fd1454, %fd1462;
	add.f64 	%fd1472, %fd1471, %fd1471;
	neg.f64 	%fd1473, %fd1462;
	fma.rn.f64 	%fd1474, %fd1473, %fd1454, %fd1472;
	mul.f64 	%fd1475, %fd1460, %fd1474;
	mul.f64 	%fd1476, %fd1463, %fd1470;
	fma.rn.f64 	%fd1477, %fd1476, %fd1462, %fd1475;
	xor.b32  	%r917, %r1045, -2147483648;
	mov.b32 	%r918, 1127219200;
	mov.b64 	%fd1478, {%r917, %r918};
	mov.b32 	%r919, -2147483648;
	mov.b64 	%fd1479, {%r919, %r918};
	sub.f64 	%fd1480, %fd1478, %fd1479;
	fma.rn.f64 	%fd1481, %fd1480, 0d3FE62E42FEFA39EF, %fd1462;
	fma.rn.f64 	%fd1482, %fd1480, 0dBFE62E42FEFA39EF, %fd1481;
	sub.f64 	%fd1483, %fd1482, %fd1462;
	sub.f64 	%fd1484, %fd1477, %fd1483;
	fma.rn.f64 	%fd1485, %fd1480, 0d3C7ABC9E3B39803F, %fd1484;
	add.f64 	%fd1681, %fd1481, %fd1485;
	bra.uni 	$L__BB1_277;
$L__BB1_276:
	fma.rn.f64 	%fd1453, %fd1679, 0d7FF0000000000000, 0d7FF0000000000000;
	{
	.reg .b32 %temp; 
	mov.b64 	{%temp, %r909}, %fd1679;
	}
	and.b32  	%r910, %r909, 2147483647;
	setp.eq.s32 	%p191, %r910, 0;
	selp.f64 	%fd1681, 0dFFF0000000000000, %fd1453, %p191;
$L__BB1_277:
	add.f64 	%fd1682, %fd341, %fd1681;
$L__BB1_278:
	st.global.f64 	[%rd5], %fd1682;
$L__BB1_279:
	ret;

}


// ===== COMPILED SASS (sm_100) =====

	.target	sm_100

	.elftype	@"ET_EXEC"


//--------------------- .note.nv.tkinfo           --------------------------
	.section	.note.nv.tkinfo,"",@"SHT_NOTE"
	.sectionflags	@"SHF_NOTE_NV_TKINFO"
	.tkinfo
        /*0018*/ 	.word	0x00000002
        /*0030*/ 	.string	""
        /*0030*/ 	.string	"ptxas"
        /*0030*/ 	.string	"Cuda compilation tools, release 13.0, V13.0.88"
        /*0030*/ 	.string	"Build cuda_13.0.r13.0/compiler.36424714_0"
        /*0030*/ 	.string	"-arch sm_100 -m 64 "



//--------------------- .note.nv.cuinfo           --------------------------
	.section	.note.nv.cuinfo,"",@"SHT_NOTE"
	.sectionflags	@"SHF_NOTE_NV_CUINFO"
        /*0018*/ 	.short	0x0002
        /*001a*/ 	.short	0x0064
        /*001c*/ 	.short	0x0082
	.zero		2


//--------------------- .nv.info                  --------------------------
	.section	.nv.info,"",@"SHT_CUDA_INFO"
	.align	4


	//----- nvinfo : EIATTR_REGCOUNT
	.align		4
        /*0000*/ 	.byte	0x04, 0x2f
        /*0002*/ 	.short	(.L_11 - .L_10)
	.align		4
.L_10:
        /*0004*/ 	.word	index@(_Z15insidealgorithmPdPKdS1_iid)
        /*0008*/ 	.word	0x00000020


	//----- nvinfo : EIATTR_FRAME_SIZE
	.align		4
.L_11:
        /*000c*/ 	.byte	0x04, 0x11
        /*000e*/ 	.short	(.L_13 - .L_12)
	.align		4
.L_12:
        /*0010*/ 	.word	index@(_Z15insidealgorithmPdPKdS1_iid)
        /*0014*/ 	.word	0x00000000


	//----- nvinfo : EIATTR_REGCOUNT
	.align		4
.L_13:
        /*0018*/ 	.byte	0x04, 0x2f
        /*001a*/ 	.short	(.L_15 - .L_14)
	.align		4
.L_14:
        /*001c*/ 	.word	index@(_Z16outsidealgorithmPdPKdS1_S1_iid)
        /*0020*/ 	.word	0x00000020


	//----- nvinfo : EIATTR_FRAME_SIZE
	.align		4
.L_15:
        /*0024*/ 	.byte	0x04, 0x11
        /*0026*/ 	.short	(.L_17 - .L_16)
	.align		4
.L_16:
        /*0028*/ 	.word	index@(_Z16outsidealgorithmPdPKdS1_S1_iid)
        /*002c*/ 	.word	0x00000000


	//----- nvinfo : EIATTR_MIN_STACK_SIZE
	.align		4
.L_17:
        /*0030*/ 	.byte	0x04, 0x12
        /*0032*/ 	.short	(.L_19 - .L_18)
	.align		4
.L_18:
        /*0034*/ 	.word	index@(_Z16outsidealgorithmPdPKdS1_S1_iid)
        /*0038*/ 	.word	0x00000000


	//----- nvinfo : EIATTR_MIN_STACK_SIZE
	.align		4
.L_19:
        /*003c*/ 	.byte	0x04, 0x12
        /*003e*/ 	.short	(.L_21 - .L_20)
	.align		4
.L_20:
        /*0040*/ 	.word	index@(_Z15insidealgorithmPdPKdS1_iid)
        /*0044*/ 	.word	0x00000000
.L_21:


//--------------------- .nv.compat                --------------------------
	.section	.nv.compat,"",@"SHT_CUDA_COMPAT_INFO"
	.align	4
        /*0000*/ 	.byte	0x02, 0x09, 0x00, 0x00, 0x02, 0x02, 0x01, 0x00, 0x02, 0x05, 0x05, 0x00, 0x03, 0x07, 0x01, 0x01
        /*0010*/ 	.byte	0x02, 0x03, 0x00, 0x00, 0x02, 0x06, 0x01, 0x00, 0x04, 0x0b, 0x08, 0x00, 0x01, 0x00, 0x00, 0x00
        /*0020*/ 	.byte	0x00, 0x00, 0x00, 0x00


//--------------------- .nv.info._Z16outsidealgorithmPdPKdS1_S1_iid --------------------------
	.section	.nv.info._Z16outsidealgorithmPdPKdS1_S1_iid,"",@"SHT_CUDA_INFO"
	.sectionflags	@""
	.align	4


	//----- nvinfo : EIATTR_CUDA_API_VERSION
	.align		4
        /*0000*/ 	.byte	0x04, 0x37
        /*0002*/ 	.short	(.L_23 - .L_22)
.L_22:
        /*0004*/ 	.word	0x00000082


	//----- nvinfo : EIATTR_KPARAM_INFO
	.align		4
.L_23:
        /*0008*/ 	.byte	0x04, 0x17
        /*000a*/ 	.short	(.L_25 - .L_24)
.L_24:
        /*000c*/ 	.word	0x00000000
        /*0010*/ 	.short	0x0006
        /*0012*/ 	.short	0x0028
        /*0014*/ 	.byte	0x00, 0xf0, 0x21, 0x00


	//----- nvinfo : EIATTR_KPARAM_INFO
	.align		4
.L_25:
        /*0018*/ 	.byte	0x04, 0x17
        /*001a*/ 	.short	(.L_27 - .L_26)
.L_26:
        /*001c*/ 	.word	0x00000000
        /*0020*/ 	.short	0x0005
        /*0022*/ 	.short	0x0024
        /*0024*/ 	.byte	0x00, 0xf0, 0x11, 0x00


	//----- nvinfo : EIATTR_KPARAM_INFO
	.align		4
.L_27:
        /*0028*/ 	.byte	0x04, 0x17
        /*002a*/ 	.short	(.L_29 - .L_28)
.L_28:
        /*002c*/ 	.word	0x00000000
        /*0030*/ 	.short	0x0004
        /*0032*/ 	.short	0x0020
        /*0034*/ 	.byte	0x00, 0xf0, 0x11, 0x00


	//----- nvinfo : EIATTR_KPARAM_INFO
	.align		4
.L_29:
        /*0038*/ 	.byte	0x04, 0x17
        /*003a*/ 	.short	(.L_31 - .L_30)
.L_30:
        /*003c*/ 	.word	0x00000000
        /*0040*/ 	.short	0x0003
        /*0042*/ 	.short	0x0018
        /*0044*/ 	.byte	0x00, 0xf5, 0x21, 0x00


	//----- nvinfo : EIATTR_KPARAM_INFO
	.align		4
.L_31:
        /*0048*/ 	.byte	0x04, 0x17
        /*004a*/ 	.short	(.L_33 - .L_32)
.L_32:
        /*004c*/ 	.word	0x00000000
        /*0050*/ 	.short	0x0002
        /*0052*/ 	.short	0x0010
        /*0054*/ 	.byte	0x00, 0xf5, 0x21, 0x00


	//----- nvinfo : EIATTR_KPARAM_INFO
	.align		4
.L_33:
        /*0058*/ 	.byte	0x04, 0x17
        /*005a*/ 	.short	(.L_35 - .L_34)
.L_34:
        /*005c*/ 	.word	0x00000000
        /*0060*/ 	.short	0x0001
        /*0062*/ 	.short	0x0008
        /*0064*/ 	.byte	0x00, 0xf5, 0x21, 0x00


	//----- nvinfo : EIATTR_KPARAM_INFO
	.align		4
.L_35:
        /*0068*/ 	.byte	0x04, 0x17
        /*006a*/ 	.short	(.L_37 - .L_36)
.L_36:
        /*006c*/ 	.word	0x00000000
        /*0070*/ 	.short	0x0000
        /*0072*/ 	.short	0x0000
        /*0074*/ 	.byte	0x00, 0xf5, 0x21, 0x00


	//----- nvinfo : EIATTR_SPARSE_MMA_MASK
	.align		4
.L_37:
        /*0078*/ 	.byte	0x03, 0x50
        /*007a*/ 	.short	0x0000


	//----- nvinfo : EIATTR_MAXREG_COUNT
	.align		4
        /*007c*/ 	.byte	0x03, 0x1b
        /*007e*/ 	.short	0x00ff


	//----- nvinfo : EIATTR_MERCURY_ISA_VERSION
	.align		4
        /*0080*/ 	.byte	0x03, 0x5f
        /*0082*/ 	.short	0x0101


	//----- nvinfo : EIATTR_VRC_CTA_INIT_COUNT
	.align		4
        /*0084*/ 	.byte	0x02, 0x4a
	.zero		1
	.zero		1


	//----- nvinfo : EIATTR_EXIT_INSTR_OFFSETS
	.align		4
        /*0088*/ 	.byte	0x04, 0x1c
        /*008a*/ 	.short	(.L_39 - .L_38)


	//   ....[0]....
.L_38:
        /*008c*/ 	.word	0x00000090


	//   ....[1]....
        /*0090*/ 	.word	0x0000a200


	//   ....[2]....
        /*0094*/ 	.word	0x0000dce0


	//----- nvinfo : EIATTR_CRS_STACK_SIZE
	.align		4
.L_39:
        /*0098*/ 	.byte	0x04, 0x1e
        /*009a*/ 	.short	(.L_41 - .L_40)
.L_40:
        /*009c*/ 	.word	0x00000000


	//----- nvinfo : EIATTR_CBANK_PARAM_SIZE
	.align		4
.L_41:
        /*00a0*/ 	.byte	0x03, 0x19
        /*00a2*/ 	.short	0x0030


	//----- nvinfo : EIATTR_PARAM_CBANK
	.align		4
        /*00a4*/ 	.byte	0x04, 0x0a
        /*00a6*/ 	.short	(.L_43 - .L_42)
	.align		4
.L_42:
        /*00a8*/ 	.word	index@(.nv.constant0._Z16outsidealgorithmPdPKdS1_S1_iid)
        /*00ac*/ 	.short	0x0380
        /*00ae*/ 	.short	0x0030


	//----- nvinfo : EIATTR_SW_WAR
	.align		4
.L_43:
        /*00b0*/ 	.byte	0x04, 0x36
        /*00b2*/ 	.short	(.L_45 - .L_44)
.L_44:
        /*00b4*/ 	.word	0x00000008
.L_45:


//--------------------- .nv.info._Z15insidealgorithmPdPKdS1_iid --------------------------
	.section	.nv.info._Z15insidealgorithmPdPKdS1_iid,"",@"SHT_CUDA_INFO"
	.sectionflags	@""
	.align	4


	//----- nvinfo : EIATTR_CUDA_API_VERSION
	.align		4
        /*0000*/ 	.byte	0x04, 0x37
        /*0002*/ 	.short	(.L_47 - .L_46)
.L_46:
        /*0004*/ 	.word	0x00000082


	//----- nvinfo : EIATTR_KPARAM_INFO
	.align		4
.L_47:
        /*0008*/ 	.byte	0x04, 0x17
        /*000a*/ 	.short	(.L_49 - .L_48)
.L_48:
        /*000c*/ 	.word	0x00000000
        /*0010*/ 	.short	0x0005
        /*0012*/ 	.short	0x0020
        /*0014*/ 	.byte	0x00, 0xf0, 0x21, 0x00


	//----- nvinfo : EIATTR_KPARAM_INFO
	.align		4
.L_49:
        /*0018*/ 	.byte	0x04, 0x17
        /*001a*/ 	.short	(.L_51 - .L_50)
.L_50:
        /*001c*/ 	.word	0x00000000
        /*0020*/ 	.short	0x0004
        /*0022*/ 	.short	0x001c
        /*0024*/ 	.byte	0x00, 0xf0, 0x11, 0x00


	//----- nvinfo : EIATTR_KPARAM_INFO
	.align		4
.L_51:
        /*0028*/ 	.byte	0x04, 0x17
        /*002a*/ 	.short	(.L_53 - .L_52)
.L_52:
        /*002c*/ 	.word	0x00000000
        /*0030*/ 	.short	0x0003
        /*0032*/ 	.short	0x0018
        /*0034*/ 	.byte	0x00, 0xf0, 0x11, 0x00


	//----- nvinfo : EIATTR_KPARAM_INFO
	.align		4
.L_53:
        /*0038*/ 	.byte	0x04, 0x17
        /*003a*/ 	.short	(.L_55 - .L_54)
.L_54:
        /*003c*/ 	.word	0x00000000
        /*0040*/ 	.short	0x0002
        /*0042*/ 	.short	0x0010
        /*0044*/ 	.byte	0x00, 0xf5, 0x21, 0x00


	//----- nvinfo : EIATTR_KPARAM_INFO
	.align		4
.L_55:
        /*0048*/ 	.byte	0x04, 0x17
        /*004a*/ 	.short	(.L_57 - .L_56)
.L_56:
        /*004c*/ 	.word	0x00000000
        /*0050*/ 	.short	0x0001
        /*0052*/ 	.short	0x0008
        /*0054*/ 	.byte	0x00, 0xf5, 0x21, 0x00


	//----- nvinfo : EIATTR_KPARAM_INFO
	.align		4
.L_57:
        /*0058*/ 	.byte	0x04, 0x17
        /*005a*/ 	.short	(.L_59 - .L_58)
.L_58:
        /*005c*/ 	.word	0x00000000
        /*0060*/ 	.short	0x0000
        /*0062*/ 	.short	0x0000
        /*0064*/ 	.byte	0x00, 0xf5, 0x21, 0x00


	//----- nvinfo : EIATTR_SPARSE_MMA_MASK
	.align		4
.L_59:
        /*0068*/ 	.byte	0x03, 0x50
        /*006a*/ 	.short	0x0000


	//----- nvinfo : EIATTR_MAXREG_COUNT
	.align		4
        /*006c*/ 	.byte	0x03, 0x1b
        /*006e*/ 	.short	0x00ff


	//----- nvinfo : EIATTR_MERCURY_ISA_VERSION
	.align		4
        /*0070*/ 	.byte	0x03, 0x5f
        /*0072*/ 	.short	0x0101


	//----- nvinfo : EIATTR_VRC_CTA_INIT_COUNT
	.align		4
        /*0074*/ 	.byte	0x02, 0x4a
	.zero		1
	.zero		1


	//----- nvinfo : EIATTR_EXIT_INSTR_OFFSETS
	.align		4
        /*0078*/ 	.byte	0x04, 0x1c
        /*007a*/ 	.short	(.L_61 - .L_60)


	//   ....[0]....
.L_60:
        /*007c*/ 	.word	0x00000090


	//   ....[1]....
        /*0080*/ 	.word	0x00007680


	//----- nvinfo : EIATTR_CRS_STACK_SIZE
	.align		4
.L_61:
        /*0084*/ 	.byte	0x04, 0x1e
        /*0086*/ 	.short	(.L_63 - .L_62)
.L_62:
        /*0088*/ 	.word	0x00000000


	//----- nvinfo : EIATTR_CBANK_PARAM_SIZE
	.align		4
.L_63:
        /*008c*/ 	.byte	0x03, 0x19
        /*008e*/ 	.short	0x0028


	//----- nvinfo : EIATTR_PARAM_CBANK
	.align		4
        /*0090*/ 	.byte	0x04, 0x0a
        /*0092*/ 	.short	(.L_65 - .L_64)
	.align		4
.L_64:
        /*0094*/ 	.word	index@(.nv.constant0._Z15insidealgorithmPdPKdS1_iid)
        /*0098*/ 	.short	0x0380
        /*009a*/ 	.short	0x0028


	//----- nvinfo : EIATTR_SW_WAR
	.align		4
.L_65:
        /*009c*/ 	.byte	0x04, 0x36
        /*009e*/ 	.short	(.L_67 - .L_66)
.L_66:
        /*00a0*/ 	.word	0x00000008
.L_67:


//--------------------- .nv.callgraph             --------------------------
	.section	.nv.callgraph,"",@"SHT_CUDA_CALLGRAPH"
	.align	4
	.sectionentsize	8
	.align		4
        /*0000*/ 	.word	0x00000000
	.align		4
        /*0004*/ 	.word	0xffffffff
	.align		4
        /*0008*/ 	.word	0x00000000
	.align		4
        /*000c*/ 	.word	0xfffffffe
	.align		4
        /*0010*/ 	.word	0x00000000
	.align		4
        /*0014*/ 	.word	0xfffffffd
	.align		4
        /*0018*/ 	.word	0x00000000
	.align		4
        /*001c*/ 	.word	0xfffffffc


//--------------------- .nv.constant3             --------------------------
	.section	.nv.constant3,"a",@progbits
	.align	8
.nv.constant3:
	.type		S,@object
	.size		S,(F - S)
S:
	.zero		4
	.type		F,@object
	.size		F,(L - F)
F:
        /*0004*/ 	.byte	0x01, 0x00, 0x00, 0x00
	.type		L,@object
	.size		L,(.L_2 - L)
L:
        /*0008*/ 	.byte	0x02, 0x00, 0x00, 0x00
.L_2:
	.zero		4
	.type		r1logprob,@object
	.size		r1logprob,(r2logprob - r1logprob)
r1logprob:
        /*0010*/ 	.byte	0x89, 0x08, 0xfb, 0x19, 0x9a, 0x0a, 0xc2, 0xbf
	.type		r2logprob,@object
	.size		r2logprob,(r3logprob - r2logprob)
r2logprob:
        /*0018*/ 	.byte	0x10, 0x51, 0xb5, 0xba, 0x80, 0x1f, 0x01, 0xc0
	.type		r3logprob,@object
	.size		r3logprob,(r4logprob - r3logprob)
r3logprob:
        /*0020*/ 	.byte	0x97, 0x39, 0x4e, 0x8c, 0xb9, 0x1d, 0x11, 0xc0
	.type		r4logprob,@object
	.size		r4logprob,(r5logprob - r4logprob)
r4logprob:
        /*0028*/ 	.byte	0x51, 0xbc, 0xb9, 0x65, 0x2f, 0x8e, 0xce, 0xbf
	.type		r5logprob,@object
	.size		r5logprob,(r6logprob - r5logprob)
r5logprob:
        /*0030*/ 	.byte	0xee, 0x3a, 0xbb, 0x7f, 0xa3, 0xca, 0xf8, 0xbf
	.type		r6logprob,@object
	.size		r6logprob,(r7logprob - r6logprob)
r6logprob:
        /*0038*/ 	.byte	0x9a, 0x03, 0xe4, 0x5d, 0x16, 0x83, 0xbc, 0xbf
	.type		r7logprob,@object
	.size		r7logprob,(.L_9 - r7logprob)
r7logprob:
        /*0040*/ 	.byte	0x3c, 0x42, 0xd6, 0x10, 0x0b, 0x00, 0x02, 0xc0
.L_9:


//--------------------- .text._Z16outsidealgorithmPdPKdS1_S1_iid --------------------------
	.section	.text._Z16outsidealgorithmPdPKdS1_S1_iid,"ax",@progbits
	.align	128
        .global         _Z16outsidealgorithmPdPKdS1_S1_iid
        .type           _Z16outsidealgorithmPdPKdS1_S1_iid,@function
        .size           _Z16outsidealgorithmPdPKdS1_S1_iid,(.L_x_203 - _Z16outsidealgorithmPdPKdS1_S1_iid)
        .other          _Z16outsidealgorithmPdPKdS1_S1_iid,@"STO_CUDA_ENTRY STV_DEFAULT"
_Z16outsidealgorithmPdPKdS1_S1_iid:
.text._Z16outsidealgorithmPdPKdS1_S1_iid:
[----:B------:R-:W-:Y:S01]  /*0000*/  LDC R1, c[0x0][0x37c] ;  /* 0x0000df00ff017b82 */ /* 0x000fe20000000800 */
[----:B------:R-:W0:Y:S07]  /*0010*/  S2R R5, SR_TID.X ;  /* 0x0000000000057919 */ /* 0x000e2e0000002100 */
[----:B------:R-:W1:Y:S01]  /*0020*/  S2UR UR4, SR_CTAID.X ;  /* 0x00000000000479c3 */ /* 0x000e620000002500 */
[----:B------:R-:W1:Y:S07]  /*0030*/  LDCU UR5, c[0x0][0x360] ;  /* 0x00006c00ff0577ac */ /* 0x000e6e0008000800 */
[----:B------:R-:W2:Y:S01]  /*0040*/  LDC.64 R14, c[0x0][0x3a0] ;  /* 0x0000e800ff0e7b82 */ /* 0x000ea20000000a00 */
[----:B-1----:R-:W-:-:S06]  /*0050*/  UIMAD UR4, UR4, UR5, URZ ;  /* 0x00000005040472a4 */ /* 0x002fcc000f8e02ff */
[----:B0-----:R-:W-:Y:S02]  /*0060*/  VIADD R0, R5, UR4 ;  /* 0x0000000405007c36 */ /* 0x001fe40008000000 */
[----:B--2---:R-:W-:-:S05]  /*0070*/  IMAD.IADD R3, R15, 0x1, -R14 ;  /* 0x000000010f037824 */ /* 0x004fca00078e0a0e */
[----:B------:R-:W-:-:S13]  /*0080*/  ISETP.GE.AND P0, PT, R0, R3, PT ;  /* 0x000000030000720c */ /* 0x000fda0003f06270 */
[----:B------:R-:W-:Y:S05]  /*0090*/  @P0 EXIT ;  /* 0x000000000000094d */ /* 0x000fea0003800000 */
[----:B------:R-:W-:Y:S01]  /*00a0*/  IMAD.IADD R2, R0, 0x1, R14 ;  /* 0x0000000100027824 */ /* 0x000fe200078e020e */
[----:B------:R-:W0:Y:S01]  /*00b0*/  LDCU.64 UR6, c[0x0][0x358] ;  /* 0x00006b00ff0677ac */ /* 0x000e220008000a00 */
[----:B------:R-:W-:Y:S01]  /*00c0*/  BSSY.RECONVERGENT B1, `(.L_x_0) ;  /* 0x0000151000017945 */ /* 0x000fe20003800200 */
[----:B------:R-:W-:Y:S02]  /*00d0*/  IMAD.MOV.U32 R16, RZ, RZ, 0x78b58c40 ;  /* 0x78b58c40ff107424 */ /* 0x000fe400078e00ff */
[----:B------:R-:W-:Y:S01]  /*00e0*/  IADD3 R4, PT, PT, R2, 0x1, RZ ;  /* 0x0000000102047810 */ /* 0x000fe20007ffe0ff */
[----:B------:R-:W1:Y:S01]  /*00f0*/  LDCU UR5, c[0x0][0x3a4] ;  /* 0x00007480ff0577ac */ /* 0x000e620008000800 */
[----:B------:R-:W-:Y:S02]  /*0100*/  IMAD.MOV.U32 R17, RZ, RZ, -0x3bea50e3 ;  /* 0xc415af1dff117424 */ /* 0x000fe400078e00ff */
[----:B------:R-:W-:-:S13]  /*0110*/  ISETP.GE.AND P0, PT, R4, R15, PT ;  /* 0x0000000f0400720c */ /* 0x000fda0003f06270 */
[----:B0-----:R-:W-:Y:S05]  /*0120*/  @P0 BRA `(.L_x_1) ;  /* 0x0000001400280947 */ /* 0x001fea0003800000 */
[----:B------:R-:W0:Y:S01]  /*0130*/  LDCU UR8, c[0x3][URZ] ;  /* 0x00c00000ff0877ac */ /* 0x000e220008000800 */
[----:B------:R-:W-:Y:S01]  /*0140*/  IADD3 R14, PT, PT, R14, UR4, R5 ;  /* 0x000000040e0e7c10 */ /* 0x000fe2000fffe005 */
[----:B------:R-:W-:Y:S02]  /*0150*/  HFMA2 R17, -RZ, RZ, -4.08203125, -0.11114501953125 ;  /* 0xc415af1dff117431 */ /* 0x000fe400000001ff */
[----:B------:R-:W-:Y:S02]  /*0160*/  IMAD.MOV.U32 R16, RZ, RZ, 0x78b58c40 ;  /* 0x78b58c40ff107424 */ /* 0x000fe400078e00ff */
[C---:B0-----:R-:W-:Y:S02]  /*0170*/  IMAD R3, R15.reuse, UR8, R0 ;  /* 0x000000080f037c24 */ /* 0x041fe4000f8e0200 */
[----:B------:R-:W-:Y:S02]  /*0180*/  IMAD R4, R15, UR8, R4 ;  /* 0x000000080f047c24 */ /* 0x000fe4000f8e0204 */
[----:B------:R-:W-:-:S02]  /*0190*/  IMAD R3, R3, R15, R14 ;  /* 0x0000000f03037224 */ /* 0x000fc400078e020e */
[----:B------:R-:W-:Y:S02]  /*01a0*/  IMAD R4, R4, R15, R14 ;  /* 0x0000000f04047224 */ /* 0x000fe400078e020e */
[----:B------:R-:W-:Y:S02]  /*01b0*/  VIADD R3, R3, 0x1 ;  /* 0x0000000103037836 */ /* 0x000fe40000000000 */
[----:B------:R-:W-:-:S07]  /*01c0*/  VIADD R4, R4, 0x1 ;  /* 0x0000000104047836 */ /* 0x000fce0000000000 */
.L_x_13:
[----:B------:R-:W0:Y:S08]  /*01d0*/  LDC.64 R12, c[0x0][0x388] ;  /* 0x0000e200ff0c7b82 */ /* 0x000e300000000a00 */
[----:B------:R-:W2:Y:S01]  /*01e0*/  LDC.64 R10, c[0x0][0x380] ;  /* 0x0000e000ff0a7b82 */ /* 0x000ea20000000a00 */
[----:B0-----:R-:W-:-:S06]  /*01f0*/  IMAD.WIDE R12, R4, 0x8, R12 ;  /* 0x00000008040c7825 */ /* 0x001fcc00078e020c */
[----:B------:R-:W3:Y:S01]  /*0200*/  LDG.E.64 R12, desc[UR6][R12.64] ;  /* 0x000000060c0c7981 */ /* 0x000ee2000c1e1b00 */
[----:B--2---:R-:W-:-:S05]  /*0210*/  IMAD.WIDE R10, R3, 0x8, R10 ;  /* 0x00000008030a7825 */ /* 0x004fca00078e020a */
[----:B------:R-:W3:Y:S01]  /*0220*/  LDG.E.64 R6, desc[UR6][R10.64] ;  /* 0x000000060a067981 */ /* 0x000ee2000c1e1b00 */
[----:B------:R-:W-:Y:S01]  /*0230*/  IMAD.MOV.U32 R18, RZ, RZ, 0x78b58c40 ;  /* 0x78b58c40ff127424 */ /* 0x000fe200078e00ff */
[----:B------:R-:W-:-:S06]  /*0240*/  MOV R19, 0x4415af1d ;  /* 0x4415af1d00137802 */ /* 0x000fcc0000000f00 */
[----:B------:R-:W-:Y:S01]  /*0250*/  DSETP.GTU.AND P0, PT, R16, -R18, PT ;  /* 0x800000121000722a */ /* 0x000fe20003f0c000 */
[----:B------:R-:W-:Y:S01]  /*0260*/  BSSY.RECONVERGENT B0, `(.L_x_2) ;  /* 0x000012f000007945 */ /* 0x000fe20003800200 */
[----:B------:R-:W-:Y:S02]  /*0270*/  IMAD.MOV.U32 R8, RZ, RZ, R16 ;  /* 0x000000ffff087224 */ /* 0x000fe400078e0010 */
[----:B------:R-:W-:Y:S01]  /*0280*/  IMAD.MOV.U32 R9, RZ, RZ, R17 ;  /* 0x000000ffff097224 */ /* 0x000fe200078e0011 */
[----:B---3--:R-:W-:-:S10]  /*0290*/  DADD R6, R6, R12 ;  /* 0x0000000006067229 */ /* 0x008fd4000000000c */
[----:B------:R-:W-:Y:S01]  /*02a0*/  IMAD.MOV.U32 R16, RZ, RZ, R6 ;  /* 0x000000ffff107224 */ /* 0x000fe200078e0006 */
[----:B------:R-:W-:Y:S01]  /*02b0*/  MOV R17, R7 ;  /* 0x0000000700117202 */ /* 0x000fe20000000f00 */
[----:B------:R-:W-:Y:S06]  /*02c0*/  @!P0 BRA `(.L_x_3) ;  /* 0x0000001000a08947 */ /* 0x000fec0003800000 */
[----:B------:R-:W-:Y:S01]  /*02d0*/  DSETP.GTU.AND P0, PT, R6, -R18, PT ;  /* 0x800000120600722a */ /* 0x000fe20003f0c000 */
[----:B------:R-:W-:Y:S02]  /*02e0*/  IMAD.MOV.U32 R16, RZ, RZ, R8 ;  /* 0x000000ffff107224 */ /* 0x000fe400078e0008 */
[----:B------:R-:W-:-:S11]  /*02f0*/  IMAD.MOV.U32 R17, RZ, RZ, R9 ;  /* 0x000000ffff117224 */ /* 0x000fd600078e0009 */
[----:B------:R-:W-:Y:S05]  /*0300*/  @!P0 BRA `(.L_x_3) ;  /* 0x0000001000908947 */ /* 0x000fea0003800000 */
[----:B------:R-:W-:-:S14]  /*0310*/  DSETP.GT.AND P0, PT, R8, R6, PT ;  /* 0x000000060800722a */ /* 0x000fdc0003f04000 */
[----:B------:R-:W-:Y:S05]  /*0320*/  @!P0 BRA `(.L_x_4) ;  /* 0x0000000800448947 */ /* 0x000fea0003800000 */
[----:B------:R-:W-:Y:S01]  /*0330*/  DADD R10, R6, -R8 ;  /* 0x00000000060a7229 */ /* 0x000fe20000000808 */
[----:B------:R-:W-:Y:S01]  /*0340*/  IMAD.MOV.U32 R12, RZ, RZ, 0x652b82fe ;  /* 0x652b82feff0c7424 */ /* 0x000fe200078e00ff */
[----:B------:R-:W-:Y:S01]  /*0350*/  MOV R13, 0x3ff71547 ;  /* 0x3ff71547000d7802 */ /* 0x000fe20000000f00 */
[----:B------:R-:W-:Y:S01]  /*0360*/  IMAD.MOV.U32 R6, RZ, RZ, -0x105c611 ;  /* 0xfefa39efff067424 */ /* 0x000fe200078e00ff */
[----:B------:R-:W-:Y:S01]  /*0370*/  UMOV UR8, 0x3b39803f ;  /* 0x3b39803f00087882 */ /* 0x000fe20000000000 */
[----:B------:R-:W-:Y:S01]  /*0380*/  IMAD.MOV.U32 R7, RZ, RZ, 0x3fe62e42 ;  /* 0x3fe62e42ff077424 */ /* 0x000fe200078e00ff */
[----:B------:R-:W-:Y:S01]  /*0390*/  UMOV UR9, 0x3c7abc9e ;  /* 0x3c7abc9e00097882 */ /* 0x000fe20000000000 */
[----:B------:R-:W-:Y:S01]  /*03a0*/  BSSY.RECONVERGENT B2, `(.L_x_5) ;  /* 0x0000034000027945 */ /* 0x000fe20003800200 */
[----:B------:R-:W-:Y:S02]  /*03b0*/  DFMA R12, R10, R12, 6.75539944105574400000e+15 ;  /* 0x433800000a0c742b */ /* 0x000fe4000000000c */
[----:B------:R-:W-:-:S06]  /*03c0*/  FSETP.GEU.AND P0, PT, |R11|, 4.1917929649353027344, PT ;  /* 0x4086232b0b00780b */ /* 0x000fcc0003f0e200 */
[----:B------:R-:W-:-:S08]  /*03d0*/  DADD R16, R12, -6.75539944105574400000e+15 ;  /* 0xc33800000c107429 */ /* 0x000fd00000000000 */
[----:B------:R-:W-:-:S08]  /*03e0*/  DFMA R18, R16, -R6, R10 ;  /* 0x800000061012722b */ /* 0x000fd0000000000a */
[----:B------:R-:W-:Y:S01]  /*03f0*/  DFMA R16, R16, -UR8, R18 ;  /* 0x8000000810107c2b */ /* 0x000fe20008000012 */
[----:B------:R-:W-:Y:S01]  /*0400*/  UMOV UR8, 0x69ce2bdf ;  /* 0x69ce2bdf00087882 */ /* 0x000fe20000000000 */
[----:B------:R-:W-:Y:S01]  /*0410*/  IMAD.MOV.U32 R18, RZ, RZ, -0x35dec16 ;  /* 0xfca213eaff127424 */ /* 0x000fe200078e00ff */
[----:B------:R-:W-:Y:S01]  /*0420*/  MOV R19, 0x3e928af3 ;  /* 0x3e928af300137802 */ /* 0x000fe20000000f00 */
[----:B------:R-:W-:-:S05]  /*0430*/  UMOV UR9, 0x3e5ade15 ;  /* 0x3e5ade1500097882 */ /* 0x000fca0000000000 */
[----:B------:R-:W-:Y:S01]  /*0440*/  DFMA R18, R16, UR8, R18 ;  /* 0x0000000810127c2b */ /* 0x000fe20008000012 */
[----:B------:R-:W-:Y:S01]  /*0450*/  UMOV UR8, 0x62401315 ;  /* 0x6240131500087882 */ /* 0x000fe20000000000 */
[----:B------:R-:W-:-:S06]  /*0460*/  UMOV UR9, 0x3ec71dee ;  /* 0x3ec71dee00097882 */ /* 0x000fcc0000000000 */
[----:B------:R-:W-:Y:S01]  /*0470*/  DFMA R18, R16, R18, UR8 ;  /* 0x0000000810127e2b */ /* 0x000fe20008000012 */
        /* <DEDUP_REMOVED lines=20> */
[----:B------:R-:W-:-:S08]  /*05c0*/  DFMA R18, R16, R18, UR8 ;  /* 0x0000000810127e2b */ /* 0x000fd00008000012 */
[----:B------:R-:W-:-:S08]  /*05d0*/  DFMA R18, R16, R18, 1 ;  /* 0x3ff000001012742b */ /* 0x000fd00000000012 */
[----:B------:R-:W-:-:S10]  /*05e0*/  DFMA R18, R16, R18, 1 ;  /* 0x3ff000001012742b */ /* 0x000fd40000000012 */
[----:B------:R-:W-:Y:S02]  /*05f0*/  IMAD R17, R12, 0x100000, R19 ;  /* 0x001000000c117824 */ /* 0x000fe400078e0213 */
[----:B------:R-:W-:Y:S01]  /*0600*/  IMAD.MOV.U32 R16, RZ, RZ, R18 ;  /* 0x000000ffff107224 */ /* 0x000fe200078e0012 */
[----:B------:R-:W-:Y:S06]  /*0610*/  @!P0 BRA `(.L_x_6) ;  /* 0x0000000000308947 */ /* 0x000fec0003800000 */
[----:B------:R-:W-:Y:S01]  /*0620*/  FSETP.GEU.AND P1, PT, |R11|, 4.2275390625, PT ;  /* 0x408748000b00780b */ /* 0x000fe20003f2e200 */
[C---:B------:R-:W-:Y:S02]  /*0630*/  DADD R16, R10.reuse, +INF ;  /* 0x7ff000000a107429 */ /* 0x040fe40000000000 */
[----:B------:R-:W-:-:S08]  /*0640*/  DSETP.GEU.AND P0, PT, R10, RZ, PT ;  /* 0x000000ff0a00722a */ /* 0x000fd00003f0e000 */
[----:B------:R-:W-:Y:S02]  /*0650*/  FSEL R16, R16, RZ, P0 ;  /* 0x000000ff10107208 */ /* 0x000fe40000000000 */
[----:B------:R-:W-:Y:S02]  /*0660*/  @!P1 LEA.HI R13, R12, R12, RZ, 0x1 ;  /* 0x0000000c0c0d9211 */ /* 0x000fe400078f08ff */
[----:B------:R-:W-:Y:S02]  /*0670*/  FSEL R17, R17, RZ, P0 ;  /* 0x000000ff11117208 */ /* 0x000fe40000000000 */
[----:B------:R-:W-:-:S04]  /*0680*/  @!P1 SHF.R.S32.HI R13, RZ, 0x1, R13 ;  /* 0x00000001ff0d9819 */ /* 0x000fc8000001140d */
[----:B------:R-:W-:Y:S01]  /*0690*/  @!P1 LEA R19, R13, R19, 0x14 ;  /* 0x000000130d139211 */ /* 0x000fe200078ea0ff */
[----:B------:R-:W-:-:S05]  /*06a0*/  @!P1 IMAD.IADD R10, R12, 0x1, -R13 ;  /* 0x000000010c0a9824 */ /* 0x000fca00078e0a0d */
[----:B------:R-:W-:Y:S01]  /*06b0*/  @!P1 LEA R11, R10, 0x3ff00000, 0x14 ;  /* 0x3ff000000a0b9811 */ /* 0x000fe200078ea0ff */
[----:B------:R-:W-:-:S06]  /*06c0*/  @!P1 IMAD.MOV.U32 R10, RZ, RZ, RZ ;  /* 0x000000ffff0a9224 */ /* 0x000fcc00078e00ff */
[----:B------:R-:W-:-:S11]  /*06d0*/  @!P1 DMUL R16, R18, R10 ;  /* 0x0000000a12109228 */ /* 0x000fd60000000000 */
.L_x_6:
[----:B-1----:R-:W-:Y:S05]  /*06e0*/  BSYNC.RECONVERGENT B2 ;  /* 0x0000000000027941 */ /* 0x002fea0003800200 */
.L_x_5:
[----:B------:R-:W-:Y:S01]  /*06f0*/  DADD R16, R16, 1 ;  /* 0x3ff0000010107429 */ /* 0x000fe20000000000 */
[----:B------:R-:W-:-:S09]  /*0700*/  IMAD.MOV.U32 R15, RZ, RZ, -0x3ff ;  /* 0xfffffc01ff0f7424 */ /* 0x000fd200078e00ff */
[----:B------:R-:W-:Y:S01]  /*0710*/  ISETP.GT.AND P0, PT, R17, 0xfffff, PT ;  /* 0x000fffff1100780c */ /* 0x000fe20003f04270 */
[----:B------:R-:W-:Y:S01]  /*0720*/  IMAD.MOV.U32 R10, RZ, RZ, R16 ;  /* 0x000000ffff0a7224 */ /* 0x000fe200078e0010 */
[----:B------:R-:W-:Y:S01]  /*0730*/  MOV R18, R17 ;  /* 0x0000001100127202 */ /* 0x000fe20000000f00 */
[----:B------:R-:W-:Y:S01]  /*0740*/  IMAD.MOV.U32 R11, RZ, RZ, R17 ;  /* 0x000000ffff0b7224 */ /* 0x000fe200078e0011 */
[----:B------:R-:W-:-:S09]  /*0750*/  MOV R20, R16 ;  /* 0x0000001000147202 */ /* 0x000fd20000000f00 */
[----:B------:R-:W-:Y:S01]  /*0760*/  @!P0 DMUL R10, R10, 1.80143985094819840000e+16 ;  /* 0x435000000a0a8828 */ /* 0x000fe20000000000 */
[----:B------:R-:W-:-:S09]  /*0770*/  @!P0 IMAD.MOV.U32 R15, RZ, RZ, -0x435 ;  /* 0xfffffbcbff0f8424 */ /* 0x000fd200078e00ff */
[----:B------:R-:W-:Y:S02]  /*0780*/  @!P0 IMAD.MOV.U32 R18, RZ, RZ, R11 ;  /* 0x000000ffff128224 */ /* 0x000fe400078e000b */
[----:B------:R-:W-:Y:S02]  /*0790*/  @!P0 IMAD.MOV.U32 R20, RZ, RZ, R10 ;  /* 0x000000ffff148224 */ /* 0x000fe400078e000a */
[----:B------:R-:W-:-:S05]  /*07a0*/  VIADD R12, R18, 0xffffffff ;  /* 0xffffffff120c7836 */ /* 0x000fca0000000000 */
[----:B------:R-:W-:-:S13]  /*07b0*/  ISETP.GT.U32.AND P1, PT, R12, 0x7feffffe, PT ;  /* 0x7feffffe0c00780c */ /* 0x000fda0003f24070 */
[----:B------:R-:W-:Y:S05]  /*07c0*/  @P1 BRA `(.L_x_7) ;  /* 0x0000000000fc1947 */ /* 0x000fea0003800000 */
[----:B------:R-:W-:Y:S01]  /*07d0*/  LOP3.LUT R10, R18, 0xfffff, RZ, 0xc0, !PT ;  /* 0x000fffff120a7812 */ /* 0x000fe200078ec0ff */
[----:B------:R-:W-:Y:S01]  /*07e0*/  IMAD.MOV.U32 R24, RZ, RZ, RZ ;  /* 0x000000ffff187224 */ /* 0x000fe200078e00ff */
[----:B------:R-:W-:Y:S01]  /*07f0*/  UMOV UR8, 0x3ae80f1e ;  /* 0x3ae80f1e00087882 */ /* 0x000fe20000000000 */
[----:B------:R-:W-:Y:S01]  /*0800*/  IMAD.MOV.U32 R16, RZ, RZ, -0x748574fc ;  /* 0x8b7a8b04ff107424 */ /* 0x000fe200078e00ff */
[----:B------:R-:W-:Y:S01]  /*0810*/  LOP3.LUT R21, R10, 0x3ff00000, RZ, 0xfc, !PT ;  /* 0x3ff000000a157812 */ /* 0x000fe200078efcff */
[----:B------:R-:W-:Y:S01]  /*0820*/  IMAD.MOV.U32 R17, RZ, RZ, 0x3ed0ee25 ;  /* 0x3ed0ee25ff117424 */ /* 0x000fe200078e00ff */
[----:B------:R-:W-:Y:S01]  /*0830*/  UMOV UR9, 0x3eb1380b ;  /* 0x3eb1380b00097882 */ /* 0x000fe20000000000 */
[----:B------:R-:W-:Y:S01]  /*0840*/  LEA.HI R15, R18, R15, RZ, 0xc ;  /* 0x0000000f120f7211 */ /* 0x000fe200078f60ff */
[----:B------:R-:W-:Y:S01]  /*0850*/  UMOV UR10, 0x80000000 ;  /* 0x80000000000a7882 */ /* 0x000fe20000000000 */
[----:B------:R-:W-:Y:S01]  /*0860*/  ISETP.GE.U32.AND P0, PT, R21, 0x3ff6a09f, PT ;  /* 0x3ff6a09f1500780c */ /* 0x000fe20003f06070 */
[----:B------:R-:W-:-:S12]  /*0870*/  UMOV UR11, 0x43300000 ;  /* 0x43300000000b7882 */ /* 0x000fd80000000000 */
[----:B------:R-:W-:Y:S01]  /*0880*/  @P0 VIADD R11, R21, 0xfff00000 ;  /* 0xfff00000150b0836 */ /* 0x000fe20000000000 */
[----:B------:R-:W-:-:S04]  /*0890*/  @P0 IADD3 R15, PT, PT, R15, 0x1, RZ ;  /* 0x000000010f0f0810 */ /* 0x000fc80007ffe0ff */
[----:B------:R-:W-:-:S06]  /*08a0*/  @P0 MOV R21, R11 ;  /* 0x0000000b00150202 */ /* 0x000fcc0000000f00 */
[C---:B------:R-:W-:Y:S02]  /*08b0*/  DADD R22, R20.reuse, 1 ;  /* 0x3ff0000014167429 */ /* 0x040fe40000000000 */
[----:B------:R-:W-:-:S04]  /*08c0*/  DADD R20, R20, -1 ;  /* 0xbff0000014147429 */ /* 0x000fc80000000000 */
[----:B------:R-:W0:Y:S02]  /*08d0*/  MUFU.RCP64H R25, R23 ;  /* 0x0000001700197308 */ /* 0x000e240000001800 */
[----:B0-----:R-:W-:-:S08]  /*08e0*/  DFMA R10, -R22, R24, 1 ;  /* 0x3ff00000160a742b */ /* 0x001fd00000000118 */
[----:B------:R-:W-:-:S08]  /*08f0*/  DFMA R10, R10, R10, R10 ;  /* 0x0000000a0a0a722b */ /* 0x000fd0000000000a */
[----:B------:R-:W-:-:S08]  /*0900*/  DFMA R24, R24, R10, R24 ;  /* 0x0000000a1818722b */ /* 0x000fd00000000018 */
[----:B------:R-:W-:-:S08]  /*0910*/  DMUL R10, R20, R24 ;  /* 0x00000018140a7228 */ /* 0x000fd00000000000 */
[----:B------:R-:W-:-:S08]  /*0920*/  DFMA R10, R20, R24, R10 ;  /* 0x00000018140a722b */ /* 0x000fd0000000000a */
[----:B------:R-:W-:Y:S02]  /*0930*/  DMUL R12, R10, R10 ;  /* 0x0000000a0a0c7228 */ /* 0x000fe40000000000 */
[----:B------:R-:W-:-:S06]  /*0940*/  DADD R18, R20, -R10 ;  /* 0x0000000014127229 */ /* 0x000fcc000000080a */
[----:B------:R-:W-:Y:S01]  /*0950*/  DFMA R16, R12, UR8, R16 ;  /* 0x000000080c107c2b */ /* 0x000fe20008000010 */
[----:B------:R-:W-:Y:S01]  /*0960*/  UMOV UR8, 0x9f02676f ;  /* 0x9f02676f00087882 */ /* 0x000fe20000000000 */
[----:B------:R-:W-:Y:S01]  /*0970*/  UMOV UR9, 0x3ef3b266 ;  /* 0x3ef3b26600097882 */ /* 0x000fe20000000000 */
[----:B------:R-:W-:-:S05]  /*0980*/  DADD R18, R18, R18 ;  /* 0x0000000012127229 */ /* 0x000fca0000000012 */
[----:B------:R-:W-:Y:S01]  /*0990*/  DFMA R16, R12, R16, UR8 ;  /* 0x000000080c107e2b */ /* 0x000fe20008000010 */
[----:B------:R-:W-:Y:S01]  /*09a0*/  UMOV UR8, 0xa9ab0956 ;  /* 0xa9ab095600087882 */ /* 0x000fe20000000000 */
[----:B------:R-:W-:Y:S01]  /*09b0*/  UMOV UR9, 0x3f1745cb ;  /* 0x3f1745cb00097882 */ /* 0x000fe20000000000 */
[----:B------:R-:W-:-:S05]  /*09c0*/  DFMA R18, R20, -R10, R18 ;  /* 0x8000000a1412722b */ /* 0x000fca0000000012 */
[----:B------:R-:W-:Y:S01]  /*09d0*/  DFMA R16, R12, R16, UR8 ;  /* 0x000000080c107e2b */ /* 0x000fe20008000010 */
[----:B------:R-:W-:Y:S01]  /*09e0*/  UMOV UR8, 0x2d1b5154 ;  /* 0x2d1b515400087882 */ /* 0x000fe20000000000 */
[----:B------:R-:W-:Y:S01]  /*09f0*/  UMOV UR9, 0x3f3c71c7 ;  /* 0x3f3c71c700097882 */ /* 0x000fe20000000000 */
[----:B------:R-:W-:-:S05]  /*0a00*/  DMUL R18, R24, R18 ;  /* 0x0000001218127228 */ /* 0x000fca0000000000 */
[----:B------:R-:W-:Y:S01]  /*0a10*/  DFMA R22, R12, R16, UR8 ;  /* 0x000000080c167e2b */ /* 0x000fe20008000010 */
[----:B------:R-:W-:Y:S01]  /*0a20*/  UMOV UR8, 0x923be72d ;  /* 0x923be72d00087882 */ /* 0x000fe20000000000 */
[----:B------:R-:W-:Y:S01]  /*0a30*/  UMOV UR9, 0x3f624924 ;  /* 0x3f62492400097882 */ /* 0x000fe20000000000 */
[----:B------:R-:W-:Y:S01]  /*0a40*/  LOP3.LUT R16, R15, 0x80000000, RZ, 0x3c, !PT ;  /* 0x800000000f107812 */ /* 0x000fe200078e3cff */
[----:B------:R-:W-:-:S04]  /*0a50*/  IMAD.MOV.U32 R17, RZ, RZ, 0x43300000 ;  /* 0x43300000ff117424 */ /* 0x000fc800078e00ff */
[----:B------:R-:W-:Y:S01]  /*0a60*/  DFMA R22, R12, R22, UR8 ;  /* 0x000000080c167e2b */ /* 0x000fe20008000016 */
[----:B------:R-:W-:Y:S01]  /*0a70*/  UMOV UR8, 0x9999a3c4 ;  /* 0x9999a3c400087882 */ /* 0x000fe20000000000 */
[----:B------:R-:W-:Y:S01]  /*0a80*/  UMOV UR9, 0x3f899999 ;  /* 0x3f89999900097882 */ /* 0x000fe20000000000 */
[----:B------:R-:W-:Y:S01]  /*0a90*/  DADD R16, R16, -UR10 ;  /* 0x8000000a10107e29 */ /* 0x000fe20008000000 */
[----:B------:R-:W-:Y:S01]  /*0aa0*/  UMOV UR10, 0xfefa39ef ;  /* 0xfefa39ef000a7882 */ /* 0x000fe20000000000 */
[----:B------:R-:W-:-:S03]  /*0ab0*/  UMOV UR11, 0x3fe62e42 ;  /* 0x3fe62e42000b7882 */ /* 0x000fc60000000000 */
[----:B------:R-:W-:Y:S01]  /*0ac0*/  DFMA R22, R12, R22, UR8 ;  /* 0x000000080c167e2b */ /* 0x000fe20008000016 */
[----:B------:R-:W-:Y:S01]  /*0ad0*/  UMOV UR8, 0x55555554 ;  /* 0x5555555400087882 */ /* 0x000fe20000000000 */
[----:B------:R-:W-:Y:S01]  /*0ae0*/  UMOV UR9, 0x3fb55555 ;  /* 0x3fb5555500097882 */ /* 0x000fe20000000000 */
[----:B------:R-:W-:-:S05]  /*0af0*/  DFMA R20, R16, UR10, R10 ;  /* 0x0000000a10147c2b */ /* 0x000fca000800000a */
[----:B------:R-:W-:Y:S01]  /*0b00*/  DFMA R22, R12, R22, UR8 ;  /* 0x000000080c167e2b */ /* 0x000fe20008000016 */
[----:B------:R-:W-:Y:S01]  /*0b10*/  UMOV UR8, 0x3b39803f ;  /* 0x3b39803f00087882 */ /* 0x000fe20000000000 */
[----:B------:R-:W-:Y:S01]  /*0b20*/  UMOV UR9, 0x3c7abc9e ;  /* 0x3c7abc9e00097882 */ /* 0x000fe20000000000 */
[----:B------:R-:W-:-:S05]  /*0b30*/  DFMA R6, R16, -R6, R20 ;  /* 0x800000061006722b */ /* 0x000fca0000000014 */
[----:B------:R-:W-:-:S03]  /*0b40*/  DMUL R22, R12, R22 ;  /* 0x000000160c167228 */ /* 0x000fc60000000000 */
[----:B------:R-:W-:-:S05]  /*0b50*/  DADD R6, -R10, R6 ;  /* 0x000000000a067229 */ /* 0x000fca0000000106 */
[----:B------:R-:W-:-:S08]  /*0b60*/  DFMA R18, R10, R22, R18 ;  /* 0x000000160a12722b */ /* 0x000fd00000000012 */
[----:B------:R-:W-:-:S08]  /*0b70*/  DADD R6, R18, -R6 ;  /* 0x0000000012067229 */ /* 0x000fd00000000806 */
[----:B------:R-:W-:-:S08]  /*0b80*/  DFMA R6, R16, UR8, R6 ;  /* 0x0000000810067c2b */ /* 0x000fd00008000006 */
[----:B------:R-:W-:-:S08]  /*0b90*/  DADD R6, R20, R6 ;  /* 0x0000000014067229 */ /* 0x000fd00000000006 */
[----:B------:R-:W-:Y:S01]  /*0ba0*/  DADD R16, R6, R8 ;  /* 0x0000000006107229 */ /* 0x000fe20000000008 */
[----:B------:R-:W-:Y:S10]  /*0bb0*/  BRA `(.L_x_3) ;  /* 0x0000000800647947 */ /* 0x000ff40003800000 */
.L_x_7:
[----:B------:R-:W-:Y:S01]  /*0bc0*/  IMAD.MOV.U32 R6, RZ, RZ, 0x0 ;  /* 0x00000000ff067424 */ /* 0x000fe200078e00ff */
[----:B------:R-:W-:Y:S01]  /*0bd0*/  LOP3.LUT P0, RZ, R11, 0x7fffffff, RZ, 0xc0, !PT ;  /* 0x7fffffff0bff7812 */ /* 0x000fe2000780c0ff */
[----:B------:R-:W-:-:S06]  /*0be0*/  IMAD.MOV.U32 R7, RZ, RZ, 0x7ff00000 ;  /* 0x7ff00000ff077424 */ /* 0x000fcc00078e00ff */
[----:B------:R-:W-:-:S10]  /*0bf0*/  DFMA R6, R10, R6, +INF ;  /* 0x7ff000000a06742b */ /* 0x000fd40000000006 */
[----:B------:R-:W-:Y:S02]  /*0c00*/  FSEL R16, R6, RZ, P0 ;  /* 0x000000ff06107208 */ /* 0x000fe40000000000 */
[----:B------:R-:W-:-:S06]  /*0c10*/  FSEL R17, R7, -QNAN , P0 ;  /* 0xfff0000007117808 */ /* 0x000fcc0000000000 */
[----:B------:R-:W-:Y:S01]  /*0c20*/  DADD R16, R8, R16 ;  /* 0x0000000008107229 */ /* 0x000fe20000000010 */
[----:B------:R-:W-:Y:S10]  /*0c30*/  BRA `(.L_x_3) ;  /* 0x0000000800447947 */ /* 0x000ff40003800000 */
.L_x_4:
[----:B------:R-:W-:Y:S01]  /*0c40*/  DADD R8, -R6, R8 ;  /* 0x0000000006087229 */ /* 0x000fe20000000108 */
[----:B------:R-:W-:Y:S01]  /*0c50*/  MOV R12, 0x652b82fe ;  /* 0x652b82fe000c7802 */ /* 0x000fe20000000f00 */
[----:B------:R-:W-:Y:S01]  /*0c60*/  IMAD.MOV.U32 R13, RZ, RZ, 0x3ff71547 ;  /* 0x3ff71547ff0d7424 */ /* 0x000fe200078e00ff */
[----:B------:R-:W-:Y:S01]  /*0c70*/  UMOV UR8, 0x3b39803f ;  /* 0x3b39803f00087882 */ /* 0x000fe20000000000 */
[----:B------:R-:W-:Y:S01]  /*0c80*/  IMAD.MOV.U32 R10, RZ, RZ, -0x105c611 ;  /* 0xfefa39efff0a7424 */ /* 0x000fe200078e00ff */
[----:B------:R-:W-:Y:S01]  /*0c90*/  UMOV UR9, 0x3c7abc9e ;  /* 0x3c7abc9e00097882 */ /* 0x000fe20000000000 */
[----:B------:R-:W-:Y:S01]  /*0ca0*/  IMAD.MOV.U32 R11, RZ, RZ, 0x3fe62e42 ;  /* 0x3fe62e42ff0b7424 */ /* 0x000fe200078e00ff */
[----:B------:R-:W-:Y:S01]  /*0cb0*/  BSSY.RECONVERGENT B2, `(.L_x_8) ;  /* 0x0000034000027945 */ /* 0x000fe20003800200 */
[----:B------:R-:W-:Y:S02]  /*0cc0*/  DFMA R12, R8, R12, 6.75539944105574400000e+15 ;  /* 0x43380000080c742b */ /* 0x000fe4000000000c */
[----:B------:R-:W-:-:S06]  /*0cd0*/  FSETP.GEU.AND P0, PT, |R9|, 4.1917929649353027344, PT ;  /* 0x4086232b0900780b */ /* 0x000fcc0003f0e200 */
[----:B------:R-:W-:-:S08]  /*0ce0*/  DADD R16, R12, -6.75539944105574400000e+15 ;  /* 0xc33800000c107429 */ /* 0x000fd00000000000 */
[----:B------:R-:W-:-:S08]  /*0cf0*/  DFMA R18, R16, -R10, R8 ;  /* 0x8000000a1012722b */ /* 0x000fd00000000008 */
[----:B------:R-:W-:Y:S01]  /*0d00*/  DFMA R16, R16, -UR8, R18 ;  /* 0x8000000810107c2b */ /* 0x000fe20008000012 */
[----:B------:R-:W-:Y:S01]  /*0d10*/  UMOV UR8, 0x69ce2bdf ;  /* 0x69ce2bdf00087882 */ /* 0x000fe20000000000 */
[----:B------:R-:W-:Y:S01]  /*0d20*/  MOV R18, 0xfca213ea ;  /* 0xfca213ea00127802 */ /* 0x000fe20000000f00 */
[----:B------:R-:W-:Y:S01]  /*0d30*/  IMAD.MOV.U32 R19, RZ, RZ, 0x3e928af3 ;  /* 0x3e928af3ff137424 */ /* 0x000fe200078e00ff */
        /* <DEDUP_REMOVED lines=38> */
[----:B------:R-:W-:Y:S01]  /*0fa0*/  @!P1 IADD3 R8, PT, PT, R12, -R13, RZ ;  /* 0x8000000d0c089210 */ /* 0x000fe20007ffe0ff */
[----:B------:R-:W-:-:S03]  /*0fb0*/  @!P1 IMAD R19, R13, 0x100000, R19 ;  /* 0x001000000d139824 */ /* 0x000fc600078e0213 */
[----:B------:R-:W-:Y:S01]  /*0fc0*/  @!P1 LEA R9, R8, 0x3ff00000, 0x14 ;  /* 0x3ff0000008099811 */ /* 0x000fe200078ea0ff */
[----:B------:R-:W-:-:S06]  /*0fd0*/  @!P1 IMAD.MOV.U32 R8, RZ, RZ, RZ ;  /* 0x000000ffff089224 */ /* 0x000fcc00078e00ff */
[----:B------:R-:W-:-:S11]  /*0fe0*/  @!P1 DMUL R16, R18, R8 ;  /* 0x0000000812109228 */ /* 0x000fd60000000000 */
.L_x_9:
[----:B-1----:R-:W-:Y:S05]  /*0ff0*/  BSYNC.RECONVERGENT B2 ;  /* 0x0000000000027941 */ /* 0x002fea0003800200 */
.L_x_8:
[----:B------:R-:W-:Y:S01]  /*1000*/  DADD R16, R16, 1 ;  /* 0x3ff0000010107429 */ /* 0x000fe20000000000 */
[----:B------:R-:W-:Y:S01]  /*1010*/  BSSY.RECONVERGENT B2, `(.L_x_10) ;  /* 0x0000052000027945 */ /* 0x000fe20003800200 */
[----:B------:R-:W-:-:S08]  /*1020*/  MOV R15, 0xfffffc01 ;  /* 0xfffffc01000f7802 */ /* 0x000fd00000000f00 */
[----:B------:R-:W-:Y:S01]  /*1030*/  ISETP.GT.AND P0, PT, R17, 0xfffff, PT ;  /* 0x000fffff1100780c */ /* 0x000fe20003f04270 */
[--C-:B------:R-:W-:Y:S01]  /*1040*/  IMAD.MOV.U32 R8, RZ, RZ, R16.reuse ;  /* 0x000000ffff087224 */ /* 0x100fe200078e0010 */
[----:B------:R-:W-:Y:S01]  /*1050*/  MOV R9, R17 ;  /* 0x0000001100097202 */ /* 0x000fe20000000f00 */
[----:B------:R-:W-:Y:S02]  /*1060*/  IMAD.MOV.U32 R20, RZ, RZ, R17 ;  /* 0x000000ffff147224 */ /* 0x000fe400078e0011 */
[----:B------:R-:W-:-:S08]  /*1070*/  IMAD.MOV.U32 R22, RZ, RZ, R16 ;  /* 0x000000ffff167224 */ /* 0x000fd000078e0010 */
        /* <DEDUP_REMOVED lines=10> */
[----:B------:R-:W-:Y:S01]  /*1120*/  UMOV UR9, 0x3eb1380b ;  /* 0x3eb1380b00097882 */ /* 0x000fe20000000000 */
[----:B------:R-:W-:Y:S01]  /*1130*/  LOP3.LUT R23, R8, 0x3ff00000, RZ, 0xfc, !PT ;  /* 0x3ff0000008177812 */ /* 0x000fe200078efcff */
[----:B------:R-:W-:Y:S01]  /*1140*/  UMOV UR10, 0x80000000 ;  /* 0x80000000000a7882 */ /* 0x000fe20000000000 */
[----:B------:R-:W-:Y:S01]  /*1150*/  LEA.HI R15, R20, R15, RZ, 0xc ;  /* 0x0000000f140f7211 */ /* 0x000fe200078f60ff */
[----:B------:R-:W-:Y:S01]  /*1160*/  UMOV UR11, 0x43300000 ;  /* 0x43300000000b7882 */ /* 0x000fe20000000000 */
[----:B------:R-:W-:-:S13]  /*1170*/  ISETP.GE.U32.AND P0, PT, R23, 0x3ff6a09f, PT ;  /* 0x3ff6a09f1700780c */ /* 0x000fda0003f06070 */
[----:B------:R-:W-:Y:S01]  /*1180*/  @P0 IADD3 R9, PT, PT, R23, -0x100000, RZ ;  /* 0xfff0000017090810 */ /* 0x000fe20007ffe0ff */
[----:B------:R-:W-:-:S04]  /*1190*/  @P0 VIADD R15, R15, 0x1 ;  /* 0x000000010f0f0836 */ /* 0x000fc80000000000 */
[----:B------:R-:W-:-:S06]  /*11a0*/  @P0 IMAD.MOV.U32 R23, RZ, RZ, R9 ;  /* 0x000000ffff170224 */ /* 0x000fcc00078e0009 */
[C---:B------:R-:W-:Y:S02]  /*11b0*/  DADD R24, R22.reuse, 1 ;  /* 0x3ff0000016187429 */ /* 0x040fe40000000000 */
[----:B------:R-:W-:-:S04]  /*11c0*/  DADD R22, R22, -1 ;  /* 0xbff0000016167429 */ /* 0x000fc80000000000 */
[----:B------:R-:W0:Y:S02]  /*11d0*/  MUFU.RCP64H R17, R25 ;  /* 0x0000001900117308 */ /* 0x000e240000001800 */
[----:B0-----:R-:W-:-:S08]  /*11e0*/  DFMA R8, -R24, R16, 1 ;  /* 0x3ff000001808742b */ /* 0x001fd00000000110 */
[----:B------:R-:W-:-:S08]  /*11f0*/  DFMA R8, R8, R8, R8 ;  /* 0x000000080808722b */ /* 0x000fd00000000008 */
[----:B------:R-:W-:Y:S01]  /*1200*/  DFMA R16, R16, R8, R16 ;  /* 0x000000081010722b */ /* 0x000fe20000000010 */
[----:B------:R-:W-:Y:S01]  /*1210*/  IMAD.MOV.U32 R8, RZ, RZ, -0x748574fc ;  /* 0x8b7a8b04ff087424 */ /* 0x000fe200078e00ff */
[----:B------:R-:W-:-:S06]  /*1220*/  MOV R9, 0x3ed0ee25 ;  /* 0x3ed0ee2500097802 */ /* 0x000fcc0000000f00 */
        /* <DEDUP_REMOVED lines=40> */
[----:B------:R-:W-:Y:S01]  /*14b0*/  DADD R10, R22, R10 ;  /* 0x00000000160a7229 */ /* 0x000fe2000000000a */
[----:B------:R-:W-:Y:S10]  /*14c0*/  BRA `(.L_x_12) ;  /* 0x0000000000187947 */ /* 0x000ff40003800000 */
.L_x_11:
[----:B------:R-:W-:Y:S01]  /*14d0*/  IMAD.MOV.U32 R10, RZ, RZ, 0x0 ;  /* 0x00000000ff0a7424 */ /* 0x000fe200078e00ff */
[----:B------:R-:W-:Y:S02]  /*14e0*/  MOV R11, 0x7ff00000 ;  /* 0x7ff00000000b7802 */ /* 0x000fe40000000f00 */
[----:B------:R-:W-:-:S04]  /*14f0*/  LOP3.LUT P0, RZ, R9, 0x7fffffff, RZ, 0xc0, !PT ;  /* 0x7fffffff09ff7812 */ /* 0x000fc8000780c0ff */
[----:B------:R-:W-:-:S10]  /*1500*/  DFMA R10, R8, R10, +INF ;  /* 0x7ff00000080a742b */ /* 0x000fd4000000000a */
[----:B------:R-:W-:Y:S02]  /*1510*/  FSEL R10, R10, RZ, P0 ;  /* 0x000000ff0a0a7208 */ /* 0x000fe40000000000 */
[----:B------:R-:W-:-:S07]  /*1520*/  FSEL R11, R11, -QNAN , P0 ;  /* 0xfff000000b0b7808 */ /* 0x000fce0000000000 */
.L_x_12:
[----:B------:R-:W-:Y:S05]  /*1530*/  BSYNC.RECONVERGENT B2 ;  /* 0x0000000000027941 */ /* 0x000fea0003800200 */
.L_x_10:
[----:B------:R-:W-:-:S11]  /*1540*/  DADD R16, R6, R10 ;  /* 0x0000000006107229 */ /* 0x000fd6000000000a */
.L_x_3:
[----:B-1----:R-:W-:Y:S05]  /*1550*/  BSYNC.RECONVERGENT B0 ;  /* 0x0000000000007941 */ /* 0x002fea0003800200 */
.L_x_2:
[C---:B------:R-:W-:Y:S01]  /*1560*/  VIADD R6, R14.reuse, 0x2 ;  /* 0x000000020e067836 */ /* 0x040fe20000000000 */
[----:B------:R-:W-:Y:S01]  /*1570*/  IADD3 R3, PT, PT, R3, 0x1, RZ ;  /* 0x0000000103037810 */ /* 0x000fe20007ffe0ff */
[----:B------:R-:W-:Y:S02]  /*1580*/  IMAD.U32 R15, RZ, RZ, UR5 ;  /* 0x00000005ff0f7e24 */ /* 0x000fe4000f8e00ff */
[----:B------:R-:W-:Y:S02]  /*1590*/  VIADD R14, R14, 0x1 ;  /* 0x000000010e0e7836 */ /* 0x000fe40000000000 */
[----:B------:R-:W-:Y:S01]  /*15a0*/  VIADD R4, R4, 0x1 ;  /* 0x0000000104047836 */ /* 0x000fe20000000000 */
[----:B------:R-:W-:-:S13]  /*15b0*/  ISETP.GE.AND P0, PT, R6, R15, PT ;  /* 0x0000000f0600720c */ /* 0x000fda0003f06270 */
[----:B------:R-:W-:Y:S05]  /*15c0*/  @!P0 BRA `(.L_x_13) ;  /* 0xffffffec00008947 */ /* 0x000fea000383ffff */
.L_x_1:
[----:B-1----:R-:W-:Y:S05]  /*15d0*/  BSYNC.RECONVERGENT B1 ;  /* 0x0000000000017941 */ /* 0x002fea0003800200 */
.L_x_0:
[----:B------:R-:W0:Y:S01]  /*15e0*/  LDCU.64 UR8, c[0x0][0x380] ;  /* 0x00007000ff0877ac */ /* 0x000e220008000a00 */
[-C--:B------:R-:W-:Y:S01]  /*15f0*/  IMAD R3, R15, R15.reuse, RZ ;  /* 0x0000000f0f037224 */ /* 0x080fe200078e02ff */
[----:B------:R-:W1:Y:S01]  /*1600*/  LDC.64 R6, c[0x3][0x10] ;  /* 0x00c00400ff067b82 */ /* 0x000e620000000a00 */
[----:B------:R-:W-:Y:S01]  /*1610*/  IMAD R4, R0, R15, R2 ;  /* 0x0000000f00047224 */ /* 0x000fe200078e0202 */
[----:B------:R-:W2:Y:S01]  /*1620*/  LDCU UR5, c[0x3][0x8] ;  /* 0x00c00100ff0577ac */ /* 0x000ea20008000800 */
[----:B0-----:R-:W-:Y:S02]  /*1630*/  IMAD.U32 R8, RZ, RZ, UR8 ;  /* 0x00000008ff087e24 */ /* 0x001fe4000f8e00ff */
[----:B------:R-:W-:Y:S01]  /*1640*/  IMAD.U32 R9, RZ, RZ, UR9 ;  /* 0x00000009ff097e24 */ /* 0x000fe2000f8e00ff */
[----:B------:R-:W1:Y:S01]  /*1650*/  LDCU.64 UR8, c[0x0][0x3a8] ;  /* 0x00007500ff0877ac */ /* 0x000e620008000a00 */
[----:B--2---:R-:W-:-:S04]  /*1660*/  IMAD R13, R3, UR5, R4 ;  /* 0x00000005030d7c24 */ /* 0x004fc8000f8e0204 */
[----:B------:R-:W-:-:S05]  /*1670*/  IMAD.WIDE R12, R13, 0x8, R8 ;  /* 0x000000080d0c7825 */ /* 0x000fca00078e0208 */
[----:B------:R-:W2:Y:S01]  /*1680*/  LDG.E.64 R10, desc[UR6][R12.64] ;  /* 0x000000060c0a7981 */ /* 0x000ea2000c1e1b00 */
[----:B------:R-:W-:Y:S01]  /*1690*/  BSSY.RECONVERGENT B0, `(.L_x_14) ;  /* 0x000012e000007945 */ /* 0x000fe20003800200 */
[----:B-1----:R-:W-:Y:S01]  /*16a0*/  DFMA R6, R6, UR8, R16 ;  /* 0x0000000806067c2b */ /* 0x002fe20008000010 */
[----:B------:R-:W-:Y:S01]  /*16b0*/  UMOV UR8, 0x78b58c40 ;  /* 0x78b58c4000087882 */ /* 0x000fe20000000000 */
[----:B------:R-:W-:-:S08]  /*16c0*/  UMOV UR9, 0x4415af1d ;  /* 0x4415af1d00097882 */ /* 0x000fd00000000000 */
[----:B------:R-:W-:Y:S01]  /*16d0*/  MOV R16, R6 ;  /* 0x0000000600107202 */ /* 0x000fe20000000f00 */
[----:B------:R-:W-:Y:S01]  /*16e0*/  IMAD.MOV.U32 R17, RZ, RZ, R7 ;  /* 0x000000ffff117224 */ /* 0x000fe200078e0007 */
[----:B--2---:R-:W-:-:S14]  /*16f0*/  DSETP.GTU.AND P0, PT, R10, -UR8, PT ;  /* 0x800000080a007e2a */ /* 0x004fdc000bf0c000 */
[----:B------:R-:W-:Y:S05]  /*1700*/  @!P0 BRA `(.L_x_15) ;  /* 0x0000001000988947 */ /* 0x000fea0003800000 */
[----:B------:R-:W-:Y:S01]  /*1710*/  DSETP.GTU.AND P0, PT, R6, -UR8, PT ;  /* 0x8000000806007e2a */ /* 0x000fe2000bf0c000 */
[----:B------:R-:W-:Y:S02]  /*1720*/  IMAD.MOV.U32 R16, RZ, RZ, R10 ;  /* 0x000000ffff107224 */ /* 0x000fe400078e000a */
[----:B------:R-:W-:-:S11]  /*1730*/  IMAD.MOV.U32 R17, RZ, RZ, R11 ;  /* 0x000000ffff117224 */ /* 0x000fd600078e000b */
[----:B------:R-:W-:Y:S05]  /*1740*/  @!P0 BRA `(.L_x_15) ;  /* 0x0000001000888947 */ /* 0x000fea0003800000 */
[----:B------:R-:W-:-:S14]  /*1750*/  DSETP.GT.AND P0, PT, R10, R6, PT ;  /* 0x000000060a00722a */ /* 0x000fdc0003f04000 */
[----:B------:R-:W-:Y:S05]  /*1760*/  @!P0 BRA `(.L_x_16) ;  /* 0x0000000800408947 */ /* 0x000fea0003800000 */
        /* <DEDUP_REMOVED lines=59> */
.L_x_18:
[----:B------:R-:W-:Y:S05]  /*1b20*/  BSYNC.RECONVERGENT B1 ;  /* 0x0000000000017941 */ /* 0x000fea0003800200 */
.L_x_17:
[----:B------:R-:W-:-:S10]  /*1b30*/  DADD R24, R20, 1 ;  /* 0x3ff0000014187429 */ /* 0x000fd40000000000 */
[----:B------:R-:W-:Y:S01]  /*1b40*/  ISETP.GT.AND P0, PT, R25, 0xfffff, PT ;  /* 0x000fffff1900780c */ /* 0x000fe20003f04270 */
[----:B------:R-:W-:Y:S01]  /*1b50*/  IMAD.MOV.U32 R16, RZ, RZ, R24 ;  /* 0x000000ffff107224 */ /* 0x000fe200078e0018 */
[----:B------:R-:W-:Y:S02]  /*1b60*/  MOV R17, R25 ;  /* 0x0000001900117202 */ /* 0x000fe40000000f00 */
[----:B------:R-:W-:-:S09]  /*1b70*/  MOV R26, R24 ;  /* 0x00000018001a7202 */ /* 0x000fd20000000f00 */
[----:B------:R-:W-:-:S10]  /*1b80*/  @!P0 DMUL R16, R16, 1.80143985094819840000e+16 ;  /* 0x4350000010108828 */ /* 0x000fd40000000000 */
[----:B------:R-:W-:Y:S02]  /*1b90*/  @!P0 IMAD.MOV.U32 R25, RZ, RZ, R17 ;  /* 0x000000ffff198224 */ /* 0x000fe400078e0011 */
[----:B------:R-:W-:Y:S02]  /*1ba0*/  @!P0 IMAD.MOV.U32 R26, RZ, RZ, R16 ;  /* 0x000000ffff1a8224 */ /* 0x000fe400078e0010 */
[----:B------:R-:W-:-:S05]  /*1bb0*/  VIADD R4, R25, 0xffffffff ;  /* 0xffffffff19047836 */ /* 0x000fca0000000000 */
[----:B------:R-:W-:Y:S01]  /*1bc0*/  ISETP.GT.U32.AND P1, PT, R4, 0x7feffffe, PT ;  /* 0x7feffffe0400780c */ /* 0x000fe20003f24070 */
[----:B------:R-:W-:Y:S02]  /*1bd0*/  IMAD.MOV.U32 R4, RZ, RZ, -0x3ff ;  /* 0xfffffc01ff047424 */ /* 0x000fe400078e00ff */
[----:B------:R-:W-:-:S10]  /*1be0*/  @!P0 IMAD.MOV.U32 R4, RZ, RZ, -0x435 ;  /* 0xfffffbcbff048424 */ /* 0x000fd400078e00ff */
[----:B------:R-:W-:Y:S05]  /*1bf0*/  @P1 BRA `(.L_x_19) ;  /* 0x0000000000fc1947 */ /* 0x000fea0003800000 */
[C---:B------:R-:W-:Y:S01]  /*1c00*/  LOP3.LUT R14, R25.reuse, 0xfffff, RZ, 0xc0, !PT ;  /* 0x000fffff190e7812 */ /* 0x040fe200078ec0ff */
        /* <DEDUP_REMOVED lines=30> */
[----:B------:R-:W-:Y:S01]  /*1df0*/  DFMA R24, R26, -R18, R24 ;  /* 0x800000121a18722b */ /* 0x000fe20000000018 */
[----:B------:R-:W-:Y:S01]  /*1e00*/  LOP3.LUT R26, R4, 0x80000000, RZ, 0x3c, !PT ;  /* 0x80000000041a7812 */ /* 0x000fe200078e3cff */
[----:B------:R-:W-:-:S03]  /*1e10*/  IMAD.MOV.U32 R27, RZ, RZ, 0x43300000 ;  /* 0x43300000ff1b7424 */ /* 0x000fc600078e00ff */
[----:B------:R-:W-:Y:S01]  /*1e20*/  DFMA R22, R20, R22, UR10 ;  /* 0x0000000a14167e2b */ /* 0x000fe20008000016 */
[----:B------:R-:W-:Y:S01]  /*1e30*/  UMOV UR10, 0x2d1b5154 ;  /* 0x2d1b5154000a7882 */ /* 0x000fe20000000000 */
[----:B------:R-:W-:Y:S01]  /*1e40*/  UMOV UR11, 0x3f3c71c7 ;  /* 0x3f3c71c7000b7882 */ /* 0x000fe20000000000 */
[----:B------:R-:W-:Y:S02]  /*1e50*/  DMUL R24, R16, R24 ;  /* 0x0000001810187228 */ /* 0x000fe40000000000 */
[----:B------:R-:W-:Y:S01]  /*1e60*/  DADD R26, R26, -UR12 ;  /* 0x8000000c1a1a7e29 */ /* 0x000fe20008000000 */
[----:B------:R-:W-:Y:S01]  /*1e70*/  UMOV UR12, 0xfefa39ef ;  /* 0xfefa39ef000c7882 */ /* 0x000fe20000000000 */
[----:B------:R-:W-:Y:S01]  /*1e80*/  UMOV UR13, 0x3fe62e42 ;  /* 0x3fe62e42000d7882 */ /* 0x000fe20000000000 */
[----:B------:R-:W-:Y:S01]  /*1e90*/  DFMA R22, R20, R22, UR10 ;  /* 0x0000000a14167e2b */ /* 0x000fe20008000016 */
[----:B------:R-:W-:Y:S01]  /*1ea0*/  UMOV UR10, 0x923be72d ;  /* 0x923be72d000a7882 */ /* 0x000fe20000000000 */
[----:B------:R-:W-:-:S03]  /*1eb0*/  UMOV UR11, 0x3f624924 ;  /* 0x3f624924000b7882 */ /* 0x000fc60000000000 */
[----:B------:R-:W-:-:S03]  /*1ec0*/  DFMA R16, R26, UR12, R18 ;  /* 0x0000000c1a107c2b */ /* 0x000fc60008000012 */
[----:B------:R-:W-:Y:S01]  /*1ed0*/  DFMA R22, R20, R22, UR10 ;  /* 0x0000000a14167e2b */ /* 0x000fe20008000016 */
[----:B------:R-:W-:Y:S01]  /*1ee0*/  UMOV UR10, 0x9999a3c4 ;  /* 0x9999a3c4000a7882 */ /* 0x000fe20000000000 */
[----:B------:R-:W-:-:S03]  /*1ef0*/  UMOV UR11, 0x3f899999 ;  /* 0x3f899999000b7882 */ /* 0x000fc60000000000 */
[----:B------:R-:W-:-:S03]  /*1f00*/  DFMA R6, R26, -R6, R16 ;  /* 0x800000061a06722b */ /* 0x000fc60000000010 */
[----:B------:R-:W-:Y:S01]  /*1f10*/  DFMA R22, R20, R22, UR10 ;  /* 0x0000000a14167e2b */ /* 0x000fe20008000016 */
[----:B------:R-:W-:Y:S01]  /*1f20*/  UMOV UR10, 0x55555554 ;  /* 0x55555554000a7882 */ /* 0x000fe20000000000 */
[----:B------:R-:W-:-:S03]  /*1f30*/  UMOV UR11, 0x3fb55555 ;  /* 0x3fb55555000b7882 */ /* 0x000fc60000000000 */
[----:B------:R-:W-:-:S03]  /*1f40*/  DADD R6, -R18, R6 ;  /* 0x0000000012067229 */ /* 0x000fc60000000106 */
[----:B------:R-:W-:Y:S01]  /*1f50*/  DFMA R22, R20, R22, UR10 ;  /* 0x0000000a14167e2b */ /* 0x000fe20008000016 */
[----:B------:R-:W-:Y:S01]  /*1f60*/  UMOV UR10, 0x3b39803f ;  /* 0x3b39803f000a7882 */ /* 0x000fe20000000000 */
[----:B------:R-:W-:-:S06]  /*1f70*/  UMOV UR11, 0x3c7abc9e ;  /* 0x3c7abc9e000b7882 */ /* 0x000fcc0000000000 */
[----:B------:R-:W-:-:S08]  /*1f80*/  DMUL R22, R20, R22 ;  /* 0x0000001614167228 */ /* 0x000fd00000000000 */
[----:B------:R-:W-:-:S08]  /*1f90*/  DFMA R22, R18, R22, R24 ;  /* 0x000000161216722b */ /* 0x000fd00000000018 */
[----:B------:R-:W-:-:S08]  /*1fa0*/  DADD R6, R22, -R6 ;  /* 0x0000000016067229 */ /* 0x000fd00000000806 */
[----:B------:R-:W-:-:S08]  /*1fb0*/  DFMA R6, R26, UR10, R6 ;  /* 0x0000000a1a067c2b */ /* 0x000fd00008000006 */
[----:B------:R-:W-:-:S08]  /*1fc0*/  DADD R6, R16, R6 ;  /* 0x0000000010067229 */ /* 0x000fd00000000006 */
[----:B------:R-:W-:Y:S01]  /*1fd0*/  DADD R16, R10, R6 ;  /* 0x000000000a107229 */ /* 0x000fe20000000006 */
[----:B------:R-:W-:Y:S10]  /*1fe0*/  BRA `(.L_x_15) ;  /* 0x0000000800607947 */ /* 0x000ff40003800000 */
.L_x_19:
        /* <DEDUP_REMOVED lines=8> */
.L_x_16:
[----:B------:R-:W-:Y:S01]  /*2070*/  DADD R16, R10, -R6 ;  /* 0x000000000a107229 */ /* 0x000fe20000000806 */
        /* <DEDUP_REMOVED lines=58> */
.L_x_21:
[----:B------:R-:W-:Y:S05]  /*2420*/  BSYNC.RECONVERGENT B1 ;  /* 0x0000000000017941 */ /* 0x000fea0003800200 */
.L_x_20:
[----:B------:R-:W-:Y:S01]  /*2430*/  DADD R24, R20, 1 ;  /* 0x3ff0000014187429 */ /* 0x000fe20000000000 */
[----:B------:R-:W-:Y:S09]  /*2440*/  BSSY.RECONVERGENT B1, `(.L_x_22) ;  /* 0x0000051000017945 */ /* 0x000ff20003800200 */
[----:B------:R-:W-:Y:S01]  /*2450*/  ISETP.GT.AND P0, PT, R25, 0xfffff, PT ;  /* 0x000fffff1900780c */ /* 0x000fe20003f04270 */
[----:B------:R-:W-:Y:S01]  /*2460*/  IMAD.MOV.U32 R16, RZ, RZ, R24 ;  /* 0x000000ffff107224 */ /* 0x000fe200078e0018 */
[----:B------:R-:W-:-:S02]  /*2470*/  MOV R17, R25 ;  /* 0x0000001900117202 */ /* 0x000fc40000000f00 */
        /* <DEDUP_REMOVED lines=69> */
[----:B------:R-:W-:Y:S01]  /*28d0*/  DADD R16, R16, R10 ;  /* 0x0000000010107229 */ /* 0x000fe2000000000a */
[----:B------:R-:W-:Y:S10]  /*28e0*/  BRA `(.L_x_24) ;  /* 0x0000000000187947 */ /* 0x000ff40003800000 */
.L_x_23:
[----:B------:R-:W-:Y:S01]  /*28f0*/  IMAD.MOV.U32 R10, RZ, RZ, 0x0 ;  /* 0x00000000ff0a7424 */ /* 0x000fe200078e00ff */
[----:B------:R-:W-:Y:S01]  /*2900*/  LOP3.LUT P0, RZ, R17, 0x7fffffff, RZ, 0xc0, !PT ;  /* 0x7fffffff11ff7812 */ /* 0x000fe2000780c0ff */
[----:B------:R-:W-:-:S06]  /*2910*/  IMAD.MOV.U32 R11, RZ, RZ, 0x7ff00000 ;  /* 0x7ff00000ff0b7424 */ /* 0x000fcc00078e00ff */
[----:B------:R-:W-:-:S10]  /*2920*/  DFMA R10, R16, R10, +INF ;  /* 0x7ff00000100a742b */ /* 0x000fd4000000000a */
[----:B------:R-:W-:Y:S02]  /*2930*/  FSEL R16, R10, RZ, P0 ;  /* 0x000000ff0a107208 */ /* 0x000fe40000000000 */
[----:B------:R-:W-:-:S07]  /*2940*/  FSEL R17, R11, -QNAN , P0 ;  /* 0xfff000000b117808 */ /* 0x000fce0000000000 */
.L_x_24:
[----:B------:R-:W-:Y:S05]  /*2950*/  BSYNC.RECONVERGENT B1 ;  /* 0x0000000000017941 */ /* 0x000fea0003800200 */
.L_x_22:
[----:B------:R-:W-:-:S11]  /*2960*/  DADD R16, R6, R16 ;  /* 0x0000000006107229 */ /* 0x000fd60000000010 */
.L_x_15:
[----:B------:R-:W-:Y:S05]  /*2970*/  BSYNC.RECONVERGENT B0 ;  /* 0x0000000000007941 */ /* 0x000fea0003800200 */
.L_x_14:
[----:B------:R0:W-:Y:S01]  /*2980*/  STG.E.64 desc[UR6][R12.64], R16 ;  /* 0x000000100c007986 */ /* 0x0001e2000c101b06 */
[----:B------:R-:W-:Y:S01]  /*2990*/  ISETP.GE.AND P0, PT, R0, 0x1, PT ;  /* 0x000000010000780c */ /* 0x000fe20003f06270 */
[----:B------:R-:W1:Y:S01]  /*29a0*/  LDCU UR10, c[0x0][0x3a4] ;  /* 0x00007480ff0a77ac */ /* 0x000e620008000800 */
[----:B------:R-:W-:Y:S01]  /*29b0*/  BSSY.RECONVERGENT B1, `(.L_x_25) ;  /* 0x0000148000017945 */ /* 0x000fe20003800200 */
[----:B------:R-:W-:Y:S01]  /*29c0*/  MOV R18, 0x78b58c40 ;  /* 0x78b58c4000127802 */ /* 0x000fe20000000f00 */
[----:B------:R-:W-:-:S09]  /*29d0*/  IMAD.MOV.U32 R19, RZ, RZ, -0x3bea50e3 ;  /* 0xc415af1dff137424 */ /* 0x000fd200078e00ff */
[----:B0-----:R-:W-:Y:S05]  /*29e0*/  @!P0 BRA `(.L_x_26) ;  /* 0x0000001400108947 */ /* 0x001fea0003800000 */
[----:B------:R-:W0:Y:S01]  /*29f0*/  LDCU UR11, c[0x3][URZ] ;  /* 0x00c00000ff0b77ac */ /* 0x000e220008000800 */
[C-C-:B------:R-:W-:Y:S02]  /*2a00*/  IMAD R6, R3.reuse, UR5, R0.reuse ;  /* 0x0000000503067c24 */ /* 0x140fe4000f8e0200 */
[----:B------:R-:W-:Y:S02]  /*2a10*/  HFMA2 R19, -RZ, RZ, -4.08203125, -0.11114501953125 ;  /* 0xc415af1dff137431 */ /* 0x000fe400000001ff */
[----:B------:R-:W-:Y:S02]  /*2a20*/  IMAD.MOV R7, RZ, RZ, -R0 ;  /* 0x000000ffff077224 */ /* 0x000fe400078e0a00 */
[----:B------:R-:W-:Y:S02]  /*2a30*/  IMAD.MOV.U32 R18, RZ, RZ, 0x78b58c40 ;  /* 0x78b58c40ff127424 */ /* 0x000fe400078e00ff */
[----:B------:R-:W-:Y:S02]  /*2a40*/  VIADD R6, R6, 0xffffffff ;  /* 0xffffffff06067836 */ /* 0x000fe40000000000 */
[----:B0-----:R-:W-:-:S07]  /*2a50*/  IMAD R4, R3, UR11, R2 ;  /* 0x0000000b03047c24 */ /* 0x001fce000f8e0202 */
.L_x_38:
[----:B------:R-:W0:Y:S08]  /*2a60*/  LDC.64 R16, c[0x0][0x388] ;  /* 0x0000e200ff107b82 */ /* 0x000e300000000a00 */
[----:B------:R-:W2:Y:S01]  /*2a70*/  LDC.64 R8, c[0x0][0x380] ;  /* 0x0000e000ff087b82 */ /* 0x000ea20000000a00 */
[----:B0-----:R-:W-:-:S06]  /*2a80*/  IMAD.WIDE R16, R6, 0x8, R16 ;  /* 0x0000000806107825 */ /* 0x001fcc00078e0210 */
[----:B------:R-:W3:Y:S01]  /*2a90*/  LDG.E.64 R16, desc[UR6][R16.64] ;  /* 0x0000000610107981 */ /* 0x000ee2000c1e1b00 */
[----:B--2---:R-:W-:-:S05]  /*2aa0*/  IMAD.WIDE R20, R4, 0x8, R8 ;  /* 0x0000000804147825 */ /* 0x004fca00078e0208 */
[----:B------:R-:W3:Y:S01]  /*2ab0*/  LDG.E.64 R10, desc[UR6][R20.64] ;  /* 0x00000006140a7981 */ /* 0x000ee2000c1e1b00 */
[----:B------:R-:W-:Y:S01]  /*2ac0*/  DSETP.GTU.AND P1, PT, R18, -UR8, PT ;  /* 0x8000000812007e2a */ /* 0x000fe2000bf2c000 */
[----:B------:R-:W-:Y:S01]  /*2ad0*/  VIADD R7, R7, 0x1 ;  /* 0x0000000107077836 */ /* 0x000fe20000000000 */
[----:B------:R-:W-:Y:S01]  /*2ae0*/  BSSY.RECONVERGENT B0, `(.L_x_27) ;  /* 0x0000130000007945 */ /* 0x000fe20003800200 */
[----:B------:R-:W-:Y:S01]  /*2af0*/  IMAD.MOV.U32 R14, RZ, RZ, R18 ;  /* 0x000000ffff0e7224 */ /* 0x000fe200078e0012 */
[----:B------:R-:W-:Y:S02]  /*2b00*/  MOV R15, R19 ;  /* 0x00000013000f7202 */ /* 0x000fe40000000f00 */
[----:B------:R-:W-:Y:S01]  /*2b10*/  ISETP.NE.AND P0, PT, R7, RZ, PT ;  /* 0x000000ff0700720c */ /* 0x000fe20003f05270 */
[----:B---3--:R-:W-:-:S10]  /*2b20*/  DADD R10, R10, R16 ;  /* 0x000000000a0a7229 */ /* 0x008fd40000000010 */
[----:B------:R-:W-:Y:S02]  /*2b30*/  IMAD.MOV.U32 R18, RZ, RZ, R10 ;  /* 0x000000ffff127224 */ /* 0x000fe400078e000a */
[----:B------:R-:W-:Y:S01]  /*2b40*/  IMAD.MOV.U32 R19, RZ, RZ, R11 ;  /* 0x000000ffff137224 */ /* 0x000fe200078e000b */
[----:B------:R-:W-:Y:S06]  /*2b50*/  @!P1 BRA `(.L_x_28) ;  /* 0x0000001000a09947 */ /* 0x000fec0003800000 */
[----:B------:R-:W-:Y:S01]  /*2b60*/  DSETP.GTU.AND P1, PT, R10, -UR8, PT ;  /* 0x800000080a007e2a */ /* 0x000fe2000bf2c000 */
[----:B------:R-:W-:Y:S01]  /*2b70*/  IMAD.MOV.U32 R18, RZ, RZ, R14 ;  /* 0x000000ffff127224 */ /* 0x000fe200078e000e */
[----:B------:R-:W-:-:S12]  /*2b80*/  MOV R19, R15 ;  /* 0x0000000f00137202 */ /* 0x000fd80000000f00 */
[----:B------:R-:W-:Y:S05]  /*2b90*/  @!P1 BRA `(.L_x_28) ;  /* 0x0000001000909947 */ /* 0x000fea0003800000 */
[----:B------:R-:W-:-:S14]  /*2ba0*/  DSETP.GT.AND P1, PT, R14, R10, PT ;  /* 0x0000000a0e00722a */ /* 0x000fdc0003f24000 */
[----:B------:R-:W-:Y:S05]  /*2bb0*/  @!P1 BRA `(.L_x_29) ;  /* 0x0000000800449947 */ /* 0x000fea0003800000 */
[----:B------:R-:W-:Y:S01]  /*2bc0*/  DADD R20, R10, -R14 ;  /* 0x000000000a147229 */ /* 0x000fe2000000080e */
[----:B------:R-:W-:Y:S01]  /*2bd0*/  IMAD.MOV.U32 R16, RZ, RZ, 0x652b82fe ;  /* 0x652b82feff107424 */ /* 0x000fe200078e00ff */
[----:B------:R-:W-:Y:S01]  /*2be0*/  MOV R11, 0x3fe62e42 ;  /* 0x3fe62e42000b7802 */ /* 0x000fe20000000f00 */
[----:B------:R-:W-:Y:S01]  /*2bf0*/  IMAD.MOV.U32 R17, RZ, RZ, 0x3ff71547 ;  /* 0x3ff71547ff117424 */ /* 0x000fe200078e00ff */
[----:B------:R-:W-:Y:S01]  /*2c00*/  UMOV UR12, 0x3b39803f ;  /* 0x3b39803f000c7882 */ /* 0x000fe20000000000 */
[----:B------:R-:W-:Y:S01]  /*2c10*/  IMAD.MOV.U32 R10, RZ, RZ, -0x105c611 ;  /* 0xfefa39efff0a7424 */ /* 0x000fe200078e00ff */
[----:B------:R-:W-:Y:S01]  /*2c20*/  UMOV UR13, 0x3c7abc9e ;  /* 0x3c7abc9e000d7882 */ /* 0x000fe20000000000 */
[----:B------:R-:W-:Y:S02]  /*2c30*/  BSSY.RECONVERGENT B2, `(.L_x_30) ;  /* 0x0000034000027945 */ /* 0x000fe40003800200 */
[----:B------:R-:W-:Y:S01]  /*2c40*/  DFMA R16, R20, R16, 6.75539944105574400000e+15 ;  /* 0x433800001410742b */ /* 0x000fe20000000010 */
[----:B------:R-:W-:-:S07]  /*2c50*/  FSETP.GEU.AND P1, PT, |R21|, 4.1917929649353027344, PT ;  /* 0x4086232b1500780b */ /* 0x000fce0003f2e200 */
[----:B------:R-:W-:-:S08]  /*2c60*/  DADD R18, R16, -6.75539944105574400000e+15 ;  /* 0xc338000010127429 */ /* 0x000fd00000000000 */
[----:B------:R-:W-:-:S08]  /*2c70*/  DFMA R22, R18, -R10, R20 ;  /* 0x8000000a1216722b */ /* 0x000fd00000000014 */
[----:B------:R-:W-:Y:S01]  /*2c80*/  DFMA R22, R18, -UR12, R22 ;  /* 0x8000000c12167c2b */ /* 0x000fe20008000016 */
[----:B------:R-:W-:Y:S01]  /*2c90*/  UMOV UR12, 0x69ce2bdf ;  /* 0x69ce2bdf000c7882 */ /* 0x000fe20000000000 */
[----:B------:R-:W-:Y:S01]  /*2ca0*/  IMAD.MOV.U32 R18, RZ, RZ, -0x35dec16 ;  /* 0xfca213eaff127424 */ /* 0x000fe200078e00ff */
[----:B------:R-:W-:Y:S01]  /*2cb0*/  UMOV UR13, 0x3e5ade15 ;  /* 0x3e5ade15000d7882 */ /* 0x000fe20000000000 */
[----:B------:R-:W-:-:S06]  /*2cc0*/  IMAD.MOV.U32 R19, RZ, RZ, 0x3e928af3 ;  /* 0x3e928af3ff137424 */ /* 0x000fcc00078e00ff */
        /* <DEDUP_REMOVED lines=27> */
[----:B------:R-:W-:Y:S01]  /*2e80*/  IMAD R23, R16, 0x100000, R19 ;  /* 0x0010000010177824 */ /* 0x000fe200078e0213 */
[----:B------:R-:W-:Y:S01]  /*2e90*/  MOV R22, R18 ;  /* 0x0000001200167202 */ /* 0x000fe20000000f00 */
[----:B------:R-:W-:Y:S06]  /*2ea0*/  @!P1 BRA `(.L_x_31) ;  /* 0x0000000000309947 */ /* 0x000fec0003800000 */
[----:B------:R-:W-:Y:S01]  /*2eb0*/  FSETP.GEU.AND P2, PT, |R21|, 4.2275390625, PT ;  /* 0x408748001500780b */ /* 0x000fe20003f4e200 */
[C---:B------:R-:W-:Y:S02]  /*2ec0*/  DADD R22, R20.reuse, +INF ;  /* 0x7ff0000014167429 */ /* 0x040fe40000000000 */
[----:B------:R-:W-:-:S08]  /*2ed0*/  DSETP.GEU.AND P1, PT, R20, RZ, PT ;  /* 0x000000ff1400722a */ /* 0x000fd00003f2e000 */
[----:B------:R-:W-:Y:S02]  /*2ee0*/  FSEL R22, R22, RZ, P1 ;  /* 0x000000ff16167208 */ /* 0x000fe40000800000 */
[----:B------:R-:W-:Y:S02]  /*2ef0*/  @!P2 LEA.HI R17, R16, R16, RZ, 0x1 ;  /* 0x000000101011a211 */ /* 0x000fe400078f08ff */
[----:B------:R-:W-:Y:S02]  /*2f00*/  FSEL R23, R23, RZ, P1 ;  /* 0x000000ff17177208 */ /* 0x000fe40000800000 */
[----:B------:R-:W-:-:S05]  /*2f10*/  @!P2 SHF.R.S32.HI R17, RZ, 0x1, R17 ;  /* 0x00000001ff11a819 */ /* 0x000fca0000011411 */
[----:B------:R-:W-:Y:S02]  /*2f20*/  @!P2 IMAD.IADD R16, R16, 0x1, -R17 ;  /* 0x000000011010a824 */ /* 0x000fe400078e0a11 */
[----:B------:R-:W-:-:S03]  /*2f30*/  @!P2 IMAD R19, R17, 0x100000, R19 ;  /* 0x001000001113a824 */ /* 0x000fc600078e0213 */
[----:B------:R-:W-:Y:S01]  /*2f40*/  @!P2 LEA R17, R16, 0x3ff00000, 0x14 ;  /* 0x3ff000001011a811 */ /* 0x000fe200078ea0ff */
[----:B------:R-:W-:-:S06]  /*2f50*/  @!P2 IMAD.MOV.U32 R16, RZ, RZ, RZ ;  /* 0x000000ffff10a224 */ /* 0x000fcc00078e00ff */
[----:B------:R-:W-:-:S11]  /*2f60*/  @!P2 DMUL R22, R18, R16 ;  /* 0x000000101216a228 */ /* 0x000fd60000000000 */
.L_x_31:
[----:B-1----:R-:W-:Y:S05]  /*2f70*/  BSYNC.RECONVERGENT B2 ;  /* 0x0000000000027941 */ /* 0x002fea0003800200 */
.L_x_30:
[----:B------:R-:W-:Y:S01]  /*2f80*/  DADD R18, R22, 1 ;  /* 0x3ff0000016127429 */ /* 0x000fe20000000000 */
[----:B------:R-:W-:-:S09]  /*2f90*/  IMAD.MOV.U32 R24, RZ, RZ, -0x3ff ;  /* 0xfffffc01ff187424 */ /* 0x000fd200078e00ff */
[----:B------:R-:W-:Y:S01]  /*2fa0*/  ISETP.GT.AND P1, PT, R19, 0xfffff, PT ;  /* 0x000fffff1300780c */ /* 0x000fe20003f24270 */
[--C-:B------:R-:W-:Y:S01]  /*2fb0*/  IMAD.MOV.U32 R17, RZ, RZ, R19.reuse ;  /* 0x000000ffff117224 */ /* 0x100fe200078e0013 */
[----:B------:R-:W-:Y:S01]  /*2fc0*/  MOV R16, R18 ;  /* 0x0000001200107202 */ /* 0x000fe20000000f00 */
[----:B------:R-:W-:Y:S02]  /*2fd0*/  IMAD.MOV.U32 R25, RZ, RZ, R19 ;  /* 0x000000ffff197224 */ /* 0x000fe400078e0013 */
[----:B------:R-:W-:-:S08]  /*2fe0*/  IMAD.MOV.U32 R22, RZ, RZ, R18 ;  /* 0x000000ffff167224 */ /* 0x000fd000078e0012 */
[----:B------:R-:W-:Y:S01]  /*2ff0*/  @!P1 DMUL R16, R16, 1.80143985094819840000e+16 ;  /* 0x4350000010109828 */ /* 0x000fe20000000000 */
[----:B------:R-:W-:-:S09]  /*3000*/  @!P1 IMAD.MOV.U32 R24, RZ, RZ, -0x435 ;  /* 0xfffffbcbff189424 */ /* 0x000fd200078e00ff */
[----:B------:R-:W-:Y:S01]  /*3010*/  @!P1 IMAD.MOV.U32 R25, RZ, RZ, R17 ;  /* 0x000000ffff199224 */ /* 0x000fe200078e0011 */
[----:B------:R-:W-:-:S04]  /*3020*/  @!P1 MOV R22, R16 ;  /* 0x0000001000169202 */ /* 0x000fc80000000f00 */
[----:B------:R-:W-:-:S04]  /*3030*/  IADD3 R19, PT, PT, R25, -0x1, RZ ;  /* 0xffffffff19137810 */ /* 0x000fc80007ffe0ff */
[----:B------:R-:W-:-:S13]  /*3040*/  ISETP.GT.U32.AND P2, PT, R19, 0x7feffffe, PT ;  /* 0x7feffffe1300780c */ /* 0x000fda0003f44070 */
[----:B------:R-:W-:Y:S05]  /*3050*/  @P2 BRA `(.L_x_32) ;  /* 0x0000000000fc2947 */ /* 0x000fea0003800000 */
[----:B------:R-:W-:Y:S01]  /*3060*/  LOP3.LUT R16, R25, 0xfffff, RZ, 0xc0, !PT ;  /* 0x000fffff19107812 */ /* 0x000fe200078ec0ff */
[----:B------:R-:W-:Y:S01]  /*3070*/  IMAD.MOV.U32 R18, RZ, RZ, RZ ;  /* 0x000000ffff127224 */ /* 0x000fe200078e00ff */
[----:B------:R-:W-:Y:S01]  /*3080*/  UMOV UR12, 0x3ae80f1e ;  /* 0x3ae80f1e000c7882 */ /* 0x000fe20000000000 */
[----:B------:R-:W-:Y:S01]  /*3090*/  UMOV UR13, 0x3eb1380b ;  /* 0x3eb1380b000d7882 */ /* 0x000fe20000000000 */
[----:B------:R-:W-:-:S04]  /*30a0*/  LOP3.LUT R23, R16, 0x3ff00000, RZ, 0xfc, !PT ;  /* 0x3ff0000010177812 */ /* 0x000fc800078efcff */
[----:B------:R-:W-:-:S13]  /*30b0*/  ISETP.GE.U32.AND P1, PT, R23, 0x3ff6a09f, PT ;  /* 0x3ff6a09f1700780c */ /* 0x000fda0003f26070 */
[----:B------:R-:W-:-:S04]  /*30c0*/  @P1 VIADD R17, R23, 0xfff00000 ;  /* 0xfff0000017111836 */ /* 0x000fc80000000000 */
[----:B------:R-:W-:-:S06]  /*30d0*/  @P1 IMAD.MOV.U32 R23, RZ, RZ, R17 ;  /* 0x000000ffff171224 */ /* 0x000fcc00078e0011 */
[C---:B------:R-:W-:Y:S02]  /*30e0*/  DADD R26, R22.reuse, 1 ;  /* 0x3ff00000161a7429 */ /* 0x040fe40000000000 */
[----:B------:R-:W-:-:S04]  /*30f0*/  DADD R22, R22, -1 ;  /* 0xbff0000016167429 */ /* 0x000fc80000000000 */
[----:B------:R-:W0:Y:S02]  /*3100*/  MUFU.RCP64H R19, R27 ;  /* 0x0000001b00137308 */ /* 0x000e240000001800 */
[----:B0-----:R-:W-:Y:S01]  /*3110*/  DFMA R16, -R26, R18, 1 ;  /* 0x3ff000001a10742b */ /* 0x001fe20000000112 */
[----:B------:R-:W-:-:S05]  /*3120*/  LEA.HI R26, R25, R24, RZ, 0xc ;  /* 0x00000018191a7211 */ /* 0x000fca00078f60ff */
[----:B------:R-:W-:Y:S02]  /*3130*/  @P1 VIADD R26, R26, 0x1 ;  /* 0x000000011a1a1836 */ /* 0x000fe40000000000 */
[----:B------:R-:W-:-:S08]  /*3140*/  DFMA R16, R16, R16, R16 ;  /* 0x000000101010722b */ /* 0x000fd00000000010 */
[----:B------:R-:W-:-:S08]  /*3150*/  DFMA R16, R18, R16, R18 ;  /* 0x000000101210722b */ /* 0x000fd00000000012 */
[----:B------:R-:W-:-:S08]  /*3160*/  DMUL R18, R22, R16 ;  /* 0x0000001016127228 */ /* 0x000fd00000000000 */
[----:B------:R-:W-:-:S08]  /*3170*/  DFMA R18, R22, R16, R18 ;  /* 0x000000101612722b */ /* 0x000fd00000000012 */
[----:B------:R-:W-:-:S08]  /*3180*/  DADD R20, R22, -R18 ;  /* 0x0000000016147229 */ /* 0x000fd00000000812 */
[----:B------:R-:W-:-:S08]  /*3190*/  DADD R20, R20, R20 ;  /* 0x0000000014147229 */ /* 0x000fd00000000014 */
[-C--:B------:R-:W-:Y:S02]  /*31a0*/  DFMA R20, R22, -R18.reuse, R20 ;  /* 0x800000121614722b */ /* 0x080fe40000000014 */
[----:B------:R-:W-:-:S06]  /*31b0*/  DMUL R22, R18, R18 ;  /* 0x0000001212167228 */ /* 0x000fcc0000000000 */
[----:B------:R-:W-:Y:S01]  /*31c0*/  DMUL R20, R16, R20 ;  /* 0x0000001410147228 */ /* 0x000fe20000000000 */
[----:B------:R-:W-:Y:S01]  /*31d0*/  MOV R16, 0x8b7a8b04 ;  /* 0x8b7a8b0400107802 */ /* 0x000fe20000000f00 */
        /* <DEDUP_REMOVED lines=18> */
[----:B------:R-:W-:Y:S01]  /*3300*/  LOP3.LUT R16, R26, 0x80000000, RZ, 0x3c, !PT ;  /* 0x800000001a107812 */ /* 0x000fe200078e3cff */
[----:B------:R-:W-:Y:S01]  /*3310*/  IMAD.MOV.U32 R17, RZ, RZ, 0x43300000 ;  /* 0x43300000ff117424 */ /* 0x000fe200078e00ff */
[----:B------:R-:W-:-:S04]  /*3320*/  UMOV UR13, 0x3fb55555 ;  /* 0x3fb55555000d7882 */ /* 0x000fc80000000000 */
[----:B------:R-:W-:Y:S01]  /*3330*/  DFMA R24, R22, R24, UR12 ;  /* 0x0000000c16187e2b */ /* 0x000fe20008000018 */
[----:B------:R-:W-:Y:S01]  /*3340*/  UMOV UR12, 0x80000000 ;  /* 0x80000000000c7882 */ /* 0x000fe20000000000 */
[----:B------:R-:W-:Y:S02]  /*3350*/  UMOV UR13, 0x43300000 ;  /* 0x43300000000d7882 */ /* 0x000fe40000000000 */
[----:B------:R-:W-:Y:S01]  /*3360*/  DADD R16, R16, -UR12 ;  /* 0x8000000c10107e29 */ /* 0x000fe20008000000 */
[----:B------:R-:W-:Y:S01]  /*3370*/  UMOV UR12, 0xfefa39ef ;  /* 0xfefa39ef000c7882 */ /* 0x000fe20000000000 */
[----:B------:R-:W-:Y:S02]  /*3380*/  UMOV UR13, 0x3fe62e42 ;  /* 0x3fe62e42000d7882 */ /* 0x000fe40000000000 */
[----:B------:R-:W-:-:S04]  /*3390*/  DMUL R24, R22, R24 ;  /* 0x0000001816187228 */ /* 0x000fc80000000000 */
[----:B------:R-:W-:Y:S01]  /*33a0*/  DFMA R22, R16, UR12, R18 ;  /* 0x0000000c10167c2b */ /* 0x000fe20008000012 */
[----:B------:R-:W-:Y:S01]  /*33b0*/  UMOV UR12, 0x3b39803f ;  /* 0x3b39803f000c7882 */ /* 0x000fe20000000000 */
[----:B------:R-:W-:Y:S02]  /*33c0*/  UMOV UR13, 0x3c7abc9e ;  /* 0x3c7abc9e000d7882 */ /* 0x000fe40000000000 */
[----:B------:R-:W-:-:S04]  /*33d0*/  DFMA R20, R18, R24, R20 ;  /* 0x000000181214722b */ /* 0x000fc80000000014 */
[----:B------:R-:W-:-:S08]  /*33e0*/  DFMA R10, R16, -R10, R22 ;  /* 0x8000000a100a722b */ /* 0x000fd00000000016 */
[----:B------:R-:W-:-:S08]  /*33f0*/  DADD R10, -R18, R10 ;  /* 0x00000000120a7229 */ /* 0x000fd0000000010a */
[----:B------:R-:W-:-:S08]  /*3400*/  DADD R10, R20, -R10 ;  /* 0x00000000140a7229 */ /* 0x000fd0000000080a */
[----:B------:R-:W-:-:S08]  /*3410*/  DFMA R10, R16, UR12, R10 ;  /* 0x0000000c100a7c2b */ /* 0x000fd0000800000a */
[----:B------:R-:W-:-:S08]  /*3420*/  DADD R10, R22, R10 ;  /* 0x00000000160a7229 */ /* 0x000fd0000000000a */
[----:B------:R-:W-:Y:S01]  /*3430*/  DADD R18, R10, R14 ;  /* 0x000000000a127229 */ /* 0x000fe2000000000e */
[----:B------:R-:W-:Y:S10]  /*3440*/  BRA `(.L_x_28) ;  /* 0x0000000800647947 */ /* 0x000ff40003800000 */
.L_x_32:
[----:B------:R-:W-:Y:S01]  /*3450*/  MOV R10, 0x0 ;  /* 0x00000000000a7802 */ /* 0x000fe20000000f00 */
[----:B------:R-:W-:Y:S01]  /*3460*/  IMAD.MOV.U32 R11, RZ, RZ, 0x7ff00000 ;  /* 0x7ff00000ff0b7424 */ /* 0x000fe200078e00ff */
[----:B------:R-:W-:-:S05]  /*3470*/  LOP3.LUT P1, RZ, R17, 0x7fffffff, RZ, 0xc0, !PT ;  /* 0x7fffffff11ff7812 */ /* 0x000fca000782c0ff */
[----:B------:R-:W-:-:S10]  /*3480*/  DFMA R10, R16, R10, +INF ;  /* 0x7ff00000100a742b */ /* 0x000fd4000000000a */
[----:B------:R-:W-:Y:S02]  /*3490*/  FSEL R18, R10, RZ, P1 ;  /* 0x000000ff0a127208 */ /* 0x000fe40000800000 */
[----:B------:R-:W-:-:S06]  /*34a0*/  FSEL R19, R11, -QNAN , P1 ;  /* 0xfff000000b137808 */ /* 0x000fcc0000800000 */
[----:B------:R-:W-:Y:S01]  /*34b0*/  DADD R18, R14, R18 ;  /* 0x000000000e127229 */ /* 0x000fe20000000012 */
[----:B------:R-:W-:Y:S10]  /*34c0*/  BRA `(.L_x_28) ;  /* 0x0000000800447947 */ /* 0x000ff40003800000 */
.L_x_29:
[----:B------:R-:W-:Y:S01]  /*34d0*/  DADD R20, -R10, R14 ;  /* 0x000000000a147229 */ /* 0x000fe2000000010e */
[----:B------:R-:W-:Y:S01]  /*34e0*/  IMAD.MOV.U32 R16, RZ, RZ, 0x652b82fe ;  /* 0x652b82feff107424 */ /* 0x000fe200078e00ff */
[----:B------:R-:W-:Y:S01]  /*34f0*/  MOV R14, 0xfefa39ef ;  /* 0xfefa39ef000e7802 */ /* 0x000fe20000000f00 */
[----:B------:R-:W-:Y:S01]  /*3500*/  IMAD.MOV.U32 R17, RZ, RZ, 0x3ff71547 ;  /* 0x3ff71547ff117424 */ /* 0x000fe200078e00ff */
[----:B------:R-:W-:Y:S01]  /*3510*/  UMOV UR12, 0x3b39803f ;  /* 0x3b39803f000c7882 */ /* 0x000fe20000000000 */
[----:B------:R-:W-:Y:S01]  /*3520*/  IMAD.MOV.U32 R15, RZ, RZ, 0x3fe62e42 ;  /* 0x3fe62e42ff0f7424 */ /* 0x000fe200078e00ff */
        /* <DEDUP_REMOVED lines=38> */
[----:B------:R-:W-:Y:S01]  /*3790*/  LEA R23, R16, R19, 0x14 ;  /* 0x0000001310177211 */ /* 0x000fe200078ea0ff */
        /* <DEDUP_REMOVED lines=11> */
[----:B------:R-:W-:Y:S02]  /*3850*/  @!P2 LEA R17, R16, 0x3ff00000, 0x14 ;  /* 0x3ff000001011a811 */ /* 0x000fe400078ea0ff */
[----:B------:R-:W-:-:S06]  /*3860*/  @!P2 MOV R16, RZ ;  /* 0x000000ff0010a202 */ /* 0x000fcc0000000f00 */
[----:B------:R-:W-:-:S11]  /*3870*/  @!P2 DMUL R22, R18, R16 ;  /* 0x000000101216a228 */ /* 0x000fd60000000000 */
.L_x_34:
[----:B-1----:R-:W-:Y:S05]  /*3880*/  BSYNC.RECONVERGENT B2 ;  /* 0x0000000000027941 */ /* 0x002fea0003800200 */
.L_x_33:
[----:B------:R-:W-:Y:S01]  /*3890*/  DADD R18, R22, 1 ;  /* 0x3ff0000016127429 */ /* 0x000fe20000000000 */
[----:B------:R-:W-:Y:S01]  /*38a0*/  BSSY.RECONVERGENT B2, `(.L_x_35) ;  /* 0x0000052000027945 */ /* 0x000fe20003800200 */
[----:B------:R-:W-:-:S08]  /*38b0*/  IMAD.MOV.U32 R24, RZ, RZ, -0x3ff ;  /* 0xfffffc01ff187424 */ /* 0x000fd000078e00ff */
[----:B------:R-:W-:Y:S01]  /*38c0*/  ISETP.GT.AND P1, PT, R19, 0xfffff, PT ;  /* 0x000fffff1300780c */ /* 0x000fe20003f24270 */
[--C-:B------:R-:W-:Y:S02]  /*38d0*/  IMAD.MOV.U32 R16, RZ, RZ, R18.reuse ;  /* 0x000000ffff107224 */ /* 0x100fe400078e0012 */
[--C-:B------:R-:W-:Y:S02]  /*38e0*/  IMAD.MOV.U32 R17, RZ, RZ, R19.reuse ;  /* 0x000000ffff117224 */ /* 0x100fe400078e0013 */
[----:B------:R-:W-:Y:S02]  /*38f0*/  IMAD.MOV.U32 R25, RZ, RZ, R19 ;  /* 0x000000ffff197224 */ /* 0x000fe400078e0013 */
[----:B------:R-:W-:-:S06]  /*3900*/  IMAD.MOV.U32 R20, RZ, RZ, R18 ;  /* 0x000000ffff147224 */ /* 0x000fcc00078e0012 */
[----:B------:R-:W-:Y:S01]  /*3910*/  @!P1 DMUL R16, R16, 1.80143985094819840000e+16 ;  /* 0x4350000010109828 */ /* 0x000fe20000000000 */
[----:B------:R-:W-:-:S09]  /*3920*/  @!P1 MOV R24, 0xfffffbcb ;  /* 0xfffffbcb00189802 */ /* 0x000fd20000000f00 */
[----:B------:R-:W-:Y:S01]  /*3930*/  @!P1 MOV R25, R17 ;  /* 0x0000001100199202 */ /* 0x000fe20000000f00 */
[----:B------:R-:W-:-:S04]  /*3940*/  @!P1 IMAD.MOV.U32 R20, RZ, RZ, R16 ;  /* 0x000000ffff149224 */ /* 0x000fc800078e0010 */
[----:B------:R-:W-:-:S05]  /*3950*/  VIADD R19, R25, 0xffffffff ;  /* 0xffffffff19137836 */ /* 0x000fca0000000000 */
[----:B------:R-:W-:-:S13]  /*3960*/  ISETP.GT.U32.AND P2, PT, R19, 0x7feffffe, PT ;  /* 0x7feffffe1300780c */ /* 0x000fda0003f44070 */
[----:B------:R-:W-:Y:S05]  /*3970*/  @P2 BRA `(.L_x_36) ;  /* 0x0000000000f82947 */ /* 0x000fea0003800000 */
[----:B------:R-:W-:Y:S01]  /*3980*/  LOP3.LUT R16, R25, 0xfffff, RZ, 0xc0, !PT ;  /* 0x000fffff19107812 */ /* 0x000fe200078ec0ff */
[----:B------:R-:W-:Y:S01]  /*3990*/  UMOV UR12, 0x3ae80f1e ;  /* 0x3ae80f1e000c7882 */ /* 0x000fe20000000000 */
[----:B------:R-:W-:Y:S02]  /*39a0*/  UMOV UR13, 0x3eb1380b ;  /* 0x3eb1380b000d7882 */ /* 0x000fe40000000000 */
[----:B------:R-:W-:Y:S02]  /*39b0*/  LOP3.LUT R21, R16, 0x3ff00000, RZ, 0xfc, !PT ;  /* 0x3ff0000010157812 */ /* 0x000fe400078efcff */
[----:B------:R-:W-:Y:S02]  /*39c0*/  MOV R16, RZ ;  /* 0x000000ff00107202 */ /* 0x000fe40000000f00 */
        /* <DEDUP_REMOVED lines=18> */
[----:B------:R-:W-:Y:S02]  /*3af0*/  IMAD.MOV.U32 R18, RZ, RZ, -0x748574fc ;  /* 0x8b7a8b04ff127424 */ /* 0x000fe400078e00ff */
        /* <DEDUP_REMOVED lines=19> */
[----:B------:R-:W-:Y:S01]  /*3c30*/  UMOV UR13, 0x3fb55555 ;  /* 0x3fb55555000d7882 */ /* 0x000fe20000000000 */
[----:B------:R-:W-:-:S04]  /*3c40*/  MOV R19, 0x43300000 ;  /* 0x4330000000137802 */ /* 0x000fc80000000f00 */
        /* <DEDUP_REMOVED lines=15> */
[----:B------:R-:W-:Y:S01]  /*3d40*/  DADD R14, R22, R14 ;  /* 0x00000000160e7229 */ /* 0x000fe2000000000e */
[----:B------:R-:W-:Y:S10]  /*3d50*/  BRA `(.L_x_37) ;  /* 0x0000000000187947 */ /* 0x000ff40003800000 */
.L_x_36:
[----:B------:R-:W-:Y:S01]  /*3d60*/  IMAD.MOV.U32 R14, RZ, RZ, 0x0 ;  /* 0x00000000ff0e7424 */ /* 0x000fe200078e00ff */
[----:B------:R-:W-:Y:S01]  /*3d70*/  LOP3.LUT P1, RZ, R17, 0x7fffffff, RZ, 0xc0, !PT ;  /* 0x7fffffff11ff7812 */ /* 0x000fe2000782c0ff */
[----:B------:R-:W-:-:S06]  /*3d80*/  IMAD.MOV.U32 R15, RZ, RZ, 0x7ff00000 ;  /* 0x7ff00000ff0f7424 */ /* 0x000fcc00078e00ff */
[----:B------:R-:W-:-:S10]  /*3d90*/  DFMA R14, R16, R14, +INF ;  /* 0x7ff00000100e742b */ /* 0x000fd4000000000e */
[----:B------:R-:W-:Y:S02]  /*3da0*/  FSEL R14, R14, RZ, P1 ;  /* 0x000000ff0e0e7208 */ /* 0x000fe40000800000 */
[----:B------:R-:W-:-:S07]  /*3db0*/  FSEL R15, R15, -QNAN , P1 ;  /* 0xfff000000f0f7808 */ /* 0x000fce0000800000 */
.L_x_37:
[----:B------:R-:W-:Y:S05]  /*3dc0*/  BSYNC.RECONVERGENT B2 ;  /* 0x0000000000027941 */ /* 0x000fea0003800200 */
.L_x_35:
[----:B------:R-:W-:-:S11]  /*3dd0*/  DADD R18, R10, R14 ;  /* 0x000000000a127229 */ /* 0x000fd6000000000e */
.L_x_28:
[----:B-1----:R-:W-:Y:S05]  /*3de0*/  BSYNC.RECONVERGENT B0 ;  /* 0x0000000000007941 */ /* 0x002fea0003800200 */
.L_x_27:
[----:B------:R-:W-:-:S04]  /*3df0*/  IMAD.U32 R15, RZ, RZ, UR10 ;  /* 0x0000000aff0f7e24 */ /* 0x000fc8000f8e00ff */
[----:B------:R-:W-:Y:S01]  /*3e00*/  IMAD.IADD R4, R4, 0x1, R15 ;  /* 0x0000000104047824 */ /* 0x000fe200078e020f */
[----:B------:R-:W-:Y:S01]  /*3e10*/  IADD3 R6, PT, PT, R6, R15, RZ ;  /* 0x0000000f06067210 */ /* 0x000fe20007ffe0ff */
[----:B------:R-:W-:Y:S06]  /*3e20*/  @P0 BRA `(.L_x_38) ;  /* 0xffffffec000c0947 */ /* 0x000fec000383ffff */
.L_x_26:
[----:B-1----:R-:W-:Y:S05]  /*3e30*/  BSYNC.RECONVERGENT B1 ;  /* 0x0000000000017941 */ /* 0x002fea0003800200 */
.L_x_25:
[----:B------:R-:W0:Y:S01]  /*3e40*/  LDCU UR5, c[0x3][URZ] ;  /* 0x00c00000ff0577ac */ /* 0x000e220008000800 */
[----:B------:R-:W-:Y:S01]  /*3e50*/  IMAD R4, R0, R15, R2 ;  /* 0x0000000f00047224 */ /* 0x000fe200078e0202 */
[----:B------:R-:W1:Y:S01]  /*3e60*/  LDC.64 R6, c[0x3][0x10] ;  /* 0x00c00400ff067b82 */ /* 0x000e620000000a00 */
[----:B------:R-:W1:Y:S02]  /*3e70*/  LDCU.64 UR10, c[0x0][0x3a8] ;  /* 0x00007500ff0a77ac */ /* 0x000e640008000a00 */
[----:B0-----:R-:W-:-:S04]  /*3e80*/  IMAD R11, R3, UR5, R4 ;  /* 0x00000005030b7c24 */ /* 0x001fc8000f8e0204 */
[----:B------:R-:W-:-:S05]  /*3e90*/  IMAD.WIDE R10, R11, 0x8, R8 ;  /* 0x000000080b0a7825 */ /* 0x000fca00078e0208 */
[----:B------:R-:W2:Y:S01]  /*3ea0*/  LDG.E.64 R16, desc[UR6][R10.64] ;  /* 0x000000060a107981 */ /* 0x000ea2000c1e1b00 */
[----:B-1----:R-:W-:Y:S01]  /*3eb0*/  DFMA R6, R6, UR10, R18 ;  /* 0x0000000a06067c2b */ /* 0x002fe20008000012 */
[----:B------:R-:W-:Y:S09]  /*3ec0*/  BSSY.RECONVERGENT B0, `(.L_x_39) ;  /* 0x000012b000007945 */ /* 0x000ff20003800200 */
[----:B------:R-:W-:-:S02]  /*3ed0*/  IMAD.MOV.U32 R18, RZ, RZ, R6 ;  /* 0x000000ffff127224 */ /* 0x000fc400078e0006 */
[----:B------:R-:W-:Y:S01]  /*3ee0*/  IMAD.MOV.U32 R19, RZ, RZ, R7 ;  /* 0x000000ffff137224 */ /* 0x000fe200078e0007 */
[----:B--2---:R-:W-:-:S14]  /*3ef0*/  DSETP.GTU.AND P0, PT, R16, -UR8, PT ;  /* 0x8000000810007e2a */ /* 0x004fdc000bf0c000 */
[----:B------:R-:W-:Y:S05]  /*3f00*/  @!P0 BRA `(.L_x_40) ;  /* 0x0000001000988947 */ /* 0x000fea0003800000 */
[----:B------:R-:W-:Y:S01]  /*3f10*/  DSETP.GTU.AND P0, PT, R6, -UR8, PT ;  /* 0x8000000806007e2a */ /* 0x000fe2000bf0c000 */
[----:B------:R-:W-:Y:S01]  /*3f20*/  MOV R18, R16 ;  /* 0x0000001000127202 */ /* 0x000fe20000000f00 */
[----:B------:R-:W-:-:S12]  /*3f30*/  IMAD.MOV.U32 R19, RZ, RZ, R17 ;  /* 0x000000ffff137224 */ /* 0x000fd800078e0011 */
[----:B------:R-:W-:Y:S05]  /*3f40*/  @!P0 BRA `(.L_x_40) ;  /* 0x0000001000888947 */ /* 0x000fea0003800000 */
[----:B------:R-:W-:-:S14]  /*3f50*/  DSETP.GT.AND P0, PT, R16, R6, PT ;  /* 0x000000061000722a */ /* 0x000fdc0003f04000 */
[----:B------:R-:W-:Y:S05]  /*3f60*/  @!P0 BRA `(.L_x_41) ;  /* 0x0000000800408947 */ /* 0x000fea0003800000 */
        /* <DEDUP_REMOVED lines=59> */
.L_x_43:
[----:B------:R-:W-:Y:S05]  /*4320*/  BSYNC.RECONVERGENT B1 ;  /* 0x0000000000017941 */ /* 0x000fea0003800200 */
.L_x_42:
[----:B------:R-:W-:-:S10]  /*4330*/  DADD R26, R26, 1 ;  /* 0x3ff000001a1a7429 */ /* 0x000fd40000000000 */
[----:B------:R-:W-:Y:S01]  /*4340*/  ISETP.GT.AND P0, PT, R27, 0xfffff, PT ;  /* 0x000fffff1b00780c */ /* 0x000fe20003f04270 */
[--C-:B------:R-:W-:Y:S02]  /*4350*/  IMAD.MOV.U32 R18, RZ, RZ, R26.reuse ;  /* 0x000000ffff127224 */ /* 0x100fe400078e001a */
[----:B------:R-:W-:Y:S02]  /*4360*/  IMAD.MOV.U32 R19, RZ, RZ, R27 ;  /* 0x000000ffff137224 */ /* 0x000fe400078e001b */
[----:B------:R-:W-:-:S08]  /*4370*/  IMAD.MOV.U32 R24, RZ, RZ, R26 ;  /* 0x000000ffff187224 */ /* 0x000fd000078e001a */
[----:B------:R-:W-:-:S10]  /*4380*/  @!P0 DMUL R18, R18, 1.80143985094819840000e+16 ;  /* 0x4350000012128828 */ /* 0x000fd40000000000 */
[----:B------:R-:W-:Y:S01]  /*4390*/  @!P0 IMAD.MOV.U32 R27, RZ, RZ, R19 ;  /* 0x000000ffff1b8224 */ /* 0x000fe200078e0013 */
[----:B------:R-:W-:-:S04]  /*43a0*/  @!P0 MOV R24, R18 ;  /* 0x0000001200188202 */ /* 0x000fc80000000f00 */
[----:B------:R-:W-:-:S04]  /*43b0*/  IADD3 R14, PT, PT, R27, -0x1, RZ ;  /* 0xffffffff1b0e7810 */ /* 0x000fc80007ffe0ff */
[----:B------:R-:W-:Y:S01]  /*43c0*/  ISETP.GT.U32.AND P1, PT, R14, 0x7feffffe, PT ;  /* 0x7feffffe0e00780c */ /* 0x000fe20003f24070 */
[----:B------:R-:W-:Y:S02]  /*43d0*/  IMAD.MOV.U32 R14, RZ, RZ, -0x3ff ;  /* 0xfffffc01ff0e7424 */ /* 0x000fe400078e00ff */
[----:B------:R-:W-:-:S10]  /*43e0*/  @!P0 IMAD.MOV.U32 R14, RZ, RZ, -0x435 ;  /* 0xfffffbcbff0e8424 */ /* 0x000fd400078e00ff */
[----:B------:R-:W-:Y:S05]  /*43f0*/  @P1 BRA `(.L_x_44) ;  /* 0x0000000000fc1947 */ /* 0x000fea0003800000 */
[C---:B------:R-:W-:Y:S01]  /*4400*/  LOP3.LUT R18, R27.reuse, 0xfffff, RZ, 0xc0, !PT ;  /* 0x000fffff1b127812 */ /* 0x040fe200078ec0ff */
[----:B------:R-:W-:Y:S01]  /*4410*/  IMAD.MOV.U32 R20, RZ, RZ, RZ ;  /* 0x000000ffff147224 */ /* 0x000fe200078e00ff */
[----:B------:R-:W-:Y:S01]  /*4420*/  UMOV UR10, 0x3ae80f1e ;  /* 0x3ae80f1e000a7882 */ /* 0x000fe20000000000 */
[----:B------:R-:W-:Y:S01]  /*4430*/  UMOV UR11, 0x3eb1380b ;  /* 0x3eb1380b000b7882 */ /* 0x000fe20000000000 */
[----:B------:R-:W-:Y:S02]  /*4440*/  LOP3.LUT R25, R18, 0x3ff00000, RZ, 0xfc, !PT ;  /* 0x3ff0000012197812 */ /* 0x000fe400078efcff */
[----:B------:R-:W-:Y:S02]  /*4450*/  LEA.HI R14, R27, R14, RZ, 0xc ;  /* 0x0000000e1b0e7211 */ /* 0x000fe400078f60ff */
[----:B------:R-:W-:-:S13]  /*4460*/  ISETP.GE.U32.AND P0, PT, R25, 0x3ff6a09f, PT ;  /* 0x3ff6a09f1900780c */ /* 0x000fda0003f06070 */
[----:B------:R-:W-:Y:S02]  /*4470*/  @P0 VIADD R19, R25, 0xfff00000 ;  /* 0xfff0000019130836 */ /* 0x000fe40000000000 */
[----:B------:R-:W-:Y:S02]  /*4480*/  @P0 VIADD R14, R14, 0x1 ;  /* 0x000000010e0e0836 */ /* 0x000fe40000000000 */
[----:B------:R-:W-:-:S06]  /*4490*/  @P0 IMAD.MOV.U32 R25, RZ, RZ, R19 ;  /* 0x000000ffff190224 */ /* 0x000fcc00078e0013 */
        /* <DEDUP_REMOVED lines=53> */
.L_x_44:
        /* <DEDUP_REMOVED lines=8> */
.L_x_41:
[----:B------:R-:W-:Y:S01]  /*4870*/  DADD R22, R16, -R6 ;  /* 0x0000000010167229 */ /* 0x000fe20000000806 */
        /* <DEDUP_REMOVED lines=58> */
.L_x_46:
[----:B------:R-:W-:Y:S05]  /*4c20*/  BSYNC.RECONVERGENT B1 ;  /* 0x0000000000017941 */ /* 0x000fea0003800200 */
.L_x_45:
[----:B------:R-:W-:Y:S01]  /*4c30*/  DADD R26, R26, 1 ;  /* 0x3ff000001a1a7429 */ /* 0x000fe20000000000 */
[----:B------:R-:W-:Y:S09]  /*4c40*/  BSSY.RECONVERGENT B1, `(.L_x_47) ;  /* 0x0000051000017945 */ /* 0x000ff20003800200 */
[----:B------:R-:W-:Y:S01]  /*4c50*/  ISETP.GT.AND P0, PT, R27, 0xfffff, PT ;  /* 0x000fffff1b00780c */ /* 0x000fe20003f04270 */
[----:B------:R-:W-:-:S02]  /*4c60*/  IMAD.MOV.U32 R18, RZ, RZ, R26 ;  /* 0x000000ffff127224 */ /* 0x000fc400078e001a */
[----:B------:R-:W-:-:S10]  /*4c70*/  IMAD.MOV.U32 R19, RZ, RZ, R27 ;  /* 0x000000ffff137224 */ /* 0x000fd400078e001b */
[----:B------:R-:W-:-:S10]  /*4c80*/  @!P0 DMUL R18, R18, 1.80143985094819840000e+16 ;  /* 0x4350000012128828 */ /* 0x000fd40000000000 */
[----:B------:R-:W-:Y:S02]  /*4c90*/  @!P0 IMAD.MOV.U32 R27, RZ, RZ, R19 ;  /* 0x000000ffff1b8224 */ /* 0x000fe400078e0013 */
[----:B------:R-:W-:-:S03]  /*4ca0*/  @!P0 IMAD.MOV.U32 R26, RZ, RZ, R18 ;  /* 0x000000ffff1a8224 */ /* 0x000fc600078e0012 */
[----:B------:R-:W-:-:S04]  /*4cb0*/  IADD3 R14, PT, PT, R27, -0x1, RZ ;  /* 0xffffffff1b0e7810 */ /* 0x000fc80007ffe0ff */
[----:B------:R-:W-:Y:S01]  /*4cc0*/  ISETP.GT.U32.AND P1, PT, R14, 0x7feffffe, PT ;  /* 0x7feffffe0e00780c */ /* 0x000fe20003f24070 */
[----:B------:R-:W-:Y:S02]  /*4cd0*/  IMAD.MOV.U32 R14, RZ, RZ, -0x3ff ;  /* 0xfffffc01ff0e7424 */ /* 0x000fe400078e00ff */
[----:B------:R-:W-:-:S10]  /*4ce0*/  @!P0 IMAD.MOV.U32 R14, RZ, RZ, -0x435 ;  /* 0xfffffbcbff0e8424 */ /* 0x000fd400078e00ff */
[----:B------:R-:W-:Y:S05]  /*4cf0*/  @P1 BRA `(.L_x_48) ;  /* 0x0000000000fc1947 */ /* 0x000fea0003800000 */
[----:B------:R-:W-:Y:S01]  /*4d00*/  LOP3.LUT R18, R27, 0xfffff, RZ, 0xc0, !PT ;  /* 0x000fffff1b127812 */ /* 0x000fe200078ec0ff */
[----:B------:R-:W-:Y:S01]  /*4d10*/  IMAD.MOV.U32 R22, RZ, RZ, RZ ;  /* 0x000000ffff167224 */ /* 0x000fe200078e00ff */
[----:B------:R-:W-:Y:S01]  /*4d20*/  UMOV UR10, 0x3ae80f1e ;  /* 0x3ae80f1e000a7882 */ /* 0x000fe20000000000 */
[----:B------:R-:W-:Y:S01]  /*4d30*/  UMOV UR11, 0x3eb1380b ;  /* 0x3eb1380b000b7882 */ /* 0x000fe20000000000 */
[----:B------:R-:W-:Y:S02]  /*4d40*/  LOP3.LUT R19, R18, 0x3ff00000, RZ, 0xfc, !PT ;  /* 0x3ff0000012137812 */ /* 0x000fe400078efcff */
[----:B------:R-:W-:Y:S02]  /*4d50*/  MOV R18, R26 ;  /* 0x0000001a00127202 */ /* 0x000fe40000000f00 */
[----:B------:R-:W-:Y:S02]  /*4d60*/  ISETP.GE.U32.AND P0, PT, R19, 0x3ff6a09f, PT ;  /* 0x3ff6a09f1300780c */ /* 0x000fe40003f06070 */
[----:B------:R-:W-:-:S11]  /*4d70*/  LEA.HI R14, R27, R14, RZ, 0xc ;  /* 0x0000000e1b0e7211 */ /* 0x000fd600078f60ff */
        /* <DEDUP_REMOVED lines=13> */
[----:B------:R-:W-:Y:S01]  /*4e50*/  DFMA R24, R18, -R22, R24 ;  /* 0x800000161218722b */ /* 0x000fe20000000018 */
[----:B------:R-:W-:Y:S01]  /*4e60*/  MOV R18, 0x8b7a8b04 ;  /* 0x8b7a8b0400127802 */ /* 0x000fe20000000f00 */
[----:B------:R-:W-:-:S06]  /*4e70*/  IMAD.MOV.U32 R19, RZ, RZ, 0x3ed0ee25 ;  /* 0x3ed0ee25ff137424 */ /* 0x000fcc00078e00ff */
[----:B------:R-:W-:Y:S02]  /*4e80*/  DMUL R20, R20, R24 ;  /* 0x0000001814147228 */ /* 0x000fe40000000000 */
[----:B------:R-:W-:-:S08]  /*4e90*/  DMUL R24, R22, R22 ;  /* 0x0000001616187228 */ /* 0x000fd00000000000 */
        /* <DEDUP_REMOVED lines=37> */
.L_x_48:
[----:B------:R-:W-:Y:S01]  /*50f0*/  MOV R16, 0x0 ;  /* 0x0000000000107802 */ /* 0x000fe20000000f00 */
[----:B------:R-:W-:Y:S01]  /*5100*/  IMAD.MOV.U32 R17, RZ, RZ, 0x7ff00000 ;  /* 0x7ff00000ff117424 */ /* 0x000fe200078e00ff */
[----:B------:R-:W-:-:S05]  /*5110*/  LOP3.LUT P0, RZ, R19, 0x7fffffff, RZ, 0xc0, !PT ;  /* 0x7fffffff13ff7812 */ /* 0x000fca000780c0ff */
[----:B------:R-:W-:-:S10]  /*5120*/  DFMA R16, R18, R16, +INF ;  /* 0x7ff000001210742b */ /* 0x000fd40000000010 */
[----:B------:R-:W-:Y:S02]  /*5130*/  FSEL R16, R16, RZ, P0 ;  /* 0x000000ff10107208 */ /* 0x000fe40000000000 */
[----:B------:R-:W-:-:S07]  /*5140*/  FSEL R17, R17, -QNAN , P0 ;  /* 0xfff0000011117808 */ /* 0x000fce0000000000 */
.L_x_49:
[----:B------:R-:W-:Y:S05]  /*5150*/  BSYNC.RECONVERGENT B1 ;  /* 0x0000000000017941 */ /* 0x000fea0003800200 */
.L_x_47:
[----:B------:R-:W-:-:S11]  /*5160*/  DADD R18, R6, R16 ;  /* 0x0000000006127229 */ /* 0x000fd60000000010 */
.L_x_40:
[----:B------:R-:W-:Y:S05]  /*5170*/  BSYNC.RECONVERGENT B0 ;  /* 0x0000000000007941 */ /* 0x000fea0003800200 */
.L_x_39:
[----:B------:R0:W-:Y:S01]  /*5180*/  STG.E.64 desc[UR6][R10.64], R18 ;  /* 0x000000120a007986 */ /* 0x0001e2000c101b06 */
[----:B------:R-:W-:Y:S01]  /*5190*/  VIADD R6, R2, 0x1 ;  /* 0x0000000102067836 */ /* 0x000fe20000000000 */
[----:B------:R-:W1:Y:S01]  /*51a0*/  LDCU UR10, c[0x0][0x3a4] ;  /* 0x00007480ff0a77ac */ /* 0x000e620008000800 */
[----:B------:R-:W-:Y:S01]  /*51b0*/  BSSY.RECONVERGENT B1, `(.L_x_50) ;  /* 0x0000152000017945 */ /* 0x000fe20003800200 */
[----:B------:R-:W-:Y:S01]  /*51c0*/  IMAD.MOV.U32 R20, RZ, RZ, 0x78b58c40 ;  /* 0x78b58c40ff147424 */ /* 0x000fe200078e00ff */
[----:B------:R-:W-:Y:S01]  /*51d0*/  MOV R21, 0xc415af1d ;  /* 0xc415af1d00157802 */ /* 0x000fe20000000f00 */
[----:B------:R-:W-:Y:S01]  /*51e0*/  UMOV UR8, 0x78b58c40 ;  /* 0x78b58c4000087882 */ /* 0x000fe20000000000 */
[----:B------:R-:W-:Y:S01]  /*51f0*/  ISETP.GE.AND P0, PT, R6, R15, PT ;  /* 0x0000000f0600720c */ /* 0x000fe20003f06270 */
[----:B------:R-:W-:-:S12]  /*5200*/  UMOV UR9, 0x4415af1d ;  /* 0x4415af1d00097882 */ /* 0x000fd80000000000 */
[----:B01----:R-:W-:Y:S05]  /*5210*/  @P0 BRA `(.L_x_51) ;  /* 0x00000014002c0947 */ /* 0x003fea0003800000 */
[----:B------:R-:W0:Y:S01]  /*5220*/  LDC R26, c[0x0][0x3a0] ;  /* 0x0000e800ff1a7b82 */ /* 0x000e220000000800 */
[----:B------:R-:W1:Y:S01]  /*5230*/  LDCU UR11, c[0x3][0x4] ;  /* 0x00c00080ff0b77ac */ /* 0x000e620008000800 */
[C---:B------:R-:W-:Y:S02]  /*5240*/  IMAD R7, R15.reuse, UR5, R6 ;  /* 0x000000050f077c24 */ /* 0x040fe4000f8e0206 */
[----:B------:R-:W-:Y:S02]  /*5250*/  IMAD.MOV.U32 R20, RZ, RZ, 0x78b58c40 ;  /* 0x78b58c40ff147424 */ /* 0x000fe400078e00ff */
[----:B------:R-:W-:Y:S01]  /*5260*/  IMAD.MOV.U32 R21, RZ, RZ, -0x3bea50e3 ;  /* 0xc415af1dff157424 */ /* 0x000fe200078e00ff */
[----:B0-----:R-:W-:Y:S01]  /*5270*/  IADD3 R26, PT, PT, R26, UR4, R5 ;  /* 0x000000041a1a7c10 */ /* 0x001fe2000fffe005 */
[----:B-1----:R-:W-:-:S04]  /*5280*/  IMAD R5, R15, UR11, R0 ;  /* 0x0000000b0f057c24 */ /* 0x002fc8000f8e0200 */
[-CC-:B------:R-:W-:Y:S02]  /*5290*/  IMAD R7, R7, R15.reuse, R26.reuse ;  /* 0x0000000f07077224 */ /* 0x180fe400078e021a */
[----:B------:R-:W-:-:S03]  /*52a0*/  IMAD R5, R5, R15, R26 ;  /* 0x0000000f05057224 */ /* 0x000fc600078e021a */
[----:B------:R-:W-:Y:S01]  /*52b0*/  IADD3 R7, PT, PT, R7, 0x1, RZ ;  /* 0x0000000107077810 */ /* 0x000fe20007ffe0ff */
[----:B------:R-:W-:-:S07]  /*52c0*/  VIADD R5, R5, 0x1 ;  /* 0x0000000105057836 */ /* 0x000fce0000000000 */
.L_x_63:
[----:B------:R-:W0:Y:S08]  /*52d0*/  LDC.64 R8, c[0x0][0x380] ;  /* 0x0000e000ff087b82 */ /* 0x000e300000000a00 */
[----:B------:R-:W1:Y:S01]  /*52e0*/  LDC.64 R22, c[0x0][0x388] ;  /* 0x0000e200ff167b82 */ /* 0x000e620000000a00 */
[----:B0-----:R-:W-:-:S06]  /*52f0*/  IMAD.WIDE R18, R5, 0x8, R8 ;  /* 0x0000000805127825 */ /* 0x001fcc00078e0208 */
[----:B------:R-:W2:Y:S01]  /*5300*/  LDG.E.64 R18, desc[UR6][R18.64] ;  /* 0x0000000612127981 */ /* 0x000ea2000c1e1b00 */
[----:B-1----:R-:W-:-:S05]  /*5310*/  IMAD.WIDE R22, R7, 0x8, R22 ;  /* 0x0000000807167825 */ /* 0x002fca00078e0216 */
[----:B------:R-:W2:Y:S01]  /*5320*/  LDG.E.64 R14, desc[UR6][R22.64] ;  /* 0x00000006160e7981 */ /* 0x000ea2000c1e1b00 */
[----:B------:R-:W-:Y:S01]  /*5330*/  DSETP.GTU.AND P0, PT, R20, -UR8, PT ;  /* 0x8000000814007e2a */ /* 0x000fe2000bf0c000 */
[----:B------:R-:W-:Y:S01]  /*5340*/  BSSY.RECONVERGENT B0, `(.L_x_52) ;  /* 0x0000131000007945 */ /* 0x000fe20003800200 */
[----:B------:R-:W-:Y:S02]  /*5350*/  IMAD.MOV.U32 R16, RZ, RZ, R20 ;  /* 0x000000ffff107224 */ /* 0x000fe400078e0014 */
[----:B------:R-:W-:Y:S01]  /*5360*/  IMAD.MOV.U32 R17, RZ, RZ, R21 ;  /* 0x000000ffff117224 */ /* 0x000fe200078e0015 */
[----:B--2---:R-:W-:-:S10]  /*5370*/  DADD R14, R18, R14 ;  /* 0x00000000120e7229 */ /* 0x004fd4000000000e */
[----:B------:R-:W-:Y:S01]  /*5380*/  IMAD.MOV.U32 R20, RZ, RZ, R14 ;  /* 0x000000ffff147224 */ /* 0x000fe200078e000e */
[----:B------:R-:W-:Y:S01]  /*5390*/  MOV R21, R15 ;  /* 0x0000000f00157202 */ /* 0x000fe20000000f00 */
[----:B------:R-:W-:Y:S06]  /*53a0*/  @!P0 BRA `(.L_x_53) ;  /* 0x0000001000a88947 */ /* 0x000fec0003800000 */
[----:B------:R-:W-:Y:S01]  /*53b0*/  DSETP.GTU.AND P0, PT, R14, -UR8, PT ;  /* 0x800000080e007e2a */ /* 0x000fe2000bf0c000 */
        /* <DEDUP_REMOVED lines=53> */
[C---:B------:R-:W-:Y:S02]  /*5710*/  DSETP.GEU.AND P0, PT, R22.reuse, RZ, PT ;  /* 0x000000ff1600722a */ /* 0x040fe40003f0e000 */
[----:B------:R-:W-:-:S10]  /*5720*/  DADD R22, R22, +INF ;  /* 0x7ff0000016167429 */ /* 0x000fd40000000000 */
[----:B------:R-:W-:Y:S02]  /*5730*/  @!P1 LEA.HI R21, R20, R20, RZ, 0x1 ;  /* 0x0000001414159211 */ /* 0x000fe400078f08ff */
[----:B------:R-:W-:Y:S02]  /*5740*/  FSEL R24, R22, RZ, P0 ;  /* 0x000000ff16187208 */ /* 0x000fe40000000000 */
[----:B------:R-:W-:Y:S02]  /*5750*/  @!P1 SHF.R.S32.HI R21, RZ, 0x1, R21 ;  /* 0x00000001ff159819 */ /* 0x000fe40000011415 */
[----:B------:R-:W-:-:S03]  /*5760*/  FSEL R25, R23, RZ, P0 ;  /* 0x000000ff17197208 */ /* 0x000fc60000000000 */
[----:B------:R-:W-:Y:S01]  /*5770*/  @!P1 IMAD.IADD R20, R20, 0x1, -R21 ;  /* 0x0000000114149824 */ /* 0x000fe200078e0a15 */
[----:B------:R-:W-:-:S04]  /*5780*/  @!P1 LEA R21, R21, R19, 0x14 ;  /* 0x0000001315159211 */ /* 0x000fc800078ea0ff */
[----:B------:R-:W-:Y:S01]  /*5790*/  @!P1 LEA R19, R20, 0x3ff00000, 0x14 ;  /* 0x3ff0000014139811 */ /* 0x000fe200078ea0ff */
[----:B------:R-:W-:Y:S02]  /*57a0*/  @!P1 IMAD.MOV.U32 R20, RZ, RZ, R18 ;  /* 0x000000ffff149224 */ /* 0x000fe400078e0012 */
[----:B------:R-:W-:-:S06]  /*57b0*/  @!P1 IMAD.MOV.U32 R18, RZ, RZ, RZ ;  /* 0x000000ffff129224 */ /* 0x000fcc00078e00ff */
[----:B------:R-:W-:-:S11]  /*57c0*/  @!P1 DMUL R24, R20, R18 ;  /* 0x0000001214189228 */ /* 0x000fd60000000000 */
.L_x_56:
[----:B------:R-:W-:Y:S05]  /*57d0*/  BSYNC.RECONVERGENT B2 ;  /* 0x0000000000027941 */ /* 0x000fea0003800200 */
.L_x_55:
[----:B------:R-:W-:-:S10]  /*57e0*/  DADD R22, R24, 1 ;  /* 0x3ff0000018167429 */ /* 0x000fd40000000000 */
[----:B------:R-:W-:Y:S01]  /*57f0*/  ISETP.GT.AND P0, PT, R23, 0xfffff, PT ;  /* 0x000fffff1700780c */ /* 0x000fe20003f04270 */
[--C-:B------:R-:W-:Y:S01]  /*5800*/  IMAD.MOV.U32 R20, RZ, RZ, R22.reuse ;  /* 0x000000ffff147224 */ /* 0x100fe200078e0016 */
[----:B------:R-:W-:Y:S01]  /*5810*/  MOV R21, R23 ;  /* 0x0000001700157202 */ /* 0x000fe20000000f00 */
[----:B------:R-:W-:Y:S02]  /*5820*/  IMAD.MOV.U32 R27, RZ, RZ, R23 ;  /* 0x000000ffff1b7224 */ /* 0x000fe400078e0017 */
[----:B------:R-:W-:-:S08]  /*5830*/  IMAD.MOV.U32 R24, RZ, RZ, R22 ;  /* 0x000000ffff187224 */ /* 0x000fd000078e0016 */
[----:B------:R-:W-:-:S10]  /*5840*/  @!P0 DMUL R20, R20, 1.80143985094819840000e+16 ;  /* 0x4350000014148828 */ /* 0x000fd40000000000 */
[----:B------:R-:W-:Y:S02]  /*5850*/  @!P0 IMAD.MOV.U32 R27, RZ, RZ, R21 ;  /* 0x000000ffff1b8224 */ /* 0x000fe400078e0015 */
[----:B------:R-:W-:Y:S02]  /*5860*/  @!P0 IMAD.MOV.U32 R24, RZ, RZ, R20 ;  /* 0x000000ffff188224 */ /* 0x000fe400078e0014 */
[----:B------:R-:W-:-:S05]  /*5870*/  VIADD R18, R27, 0xffffffff ;  /* 0xffffffff1b127836 */ /* 0x000fca0000000000 */
[----:B------:R-:W-:Y:S02]  /*5880*/  ISETP.GT.U32.AND P1, PT, R18, 0x7feffffe, PT ;  /* 0x7feffffe1200780c */ /* 0x000fe40003f24070 */
[----:B------:R-:W-:Y:S01]  /*5890*/  MOV R18, 0xfffffc01 ;  /* 0xfffffc0100127802 */ /* 0x000fe20000000f00 */
[----:B------:R-:W-:-:S10]  /*58a0*/  @!P0 IMAD.MOV.U32 R18, RZ, RZ, -0x435 ;  /* 0xfffffbcbff128424 */ /* 0x000fd400078e00ff */
[----:B------:R-:W-:Y:S05]  /*58b0*/  @P1 BRA `(.L_x_57) ;  /* 0x0000000000fc1947 */ /* 0x000fea0003800000 */
[C---:B------:R-:W-:Y:S01]  /*58c0*/  LOP3.LUT R19, R27.reuse, 0xfffff, RZ, 0xc0, !PT ;  /* 0x000fffff1b137812 */ /* 0x040fe200078ec0ff */
[----:B------:R-:W-:Y:S01]  /*58d0*/  IMAD.MOV.U32 R20, RZ, RZ, RZ ;  /* 0x000000ffff147224 */ /* 0x000fe200078e00ff */
[----:B------:R-:W-:Y:S01]  /*58e0*/  LEA.HI R27, R27, R18, RZ, 0xc ;  /* 0x000000121b1b7211 */ /* 0x000fe200078f60ff */
[----:B------:R-:W-:Y:S01]  /*58f0*/  UMOV UR12, 0x3ae80f1e ;  /* 0x3ae80f1e000c7882 */ /* 0x000fe20000000000 */
[----:B------:R-:W-:Y:S01]  /*5900*/  LOP3.LUT R25, R19, 0x3ff00000, RZ, 0xfc, !PT ;  /* 0x3ff0000013197812 */ /* 0x000fe200078efcff */
[----:B------:R-:W-:-:S03]  /*5910*/  UMOV UR13, 0x3eb1380b ;  /* 0x3eb1380b000d7882 */ /* 0x000fc60000000000 */
        /* <DEDUP_REMOVED lines=17> */
[----:B------:R-:W-:Y:S01]  /*5a30*/  IMAD.MOV.U32 R18, RZ, RZ, -0x748574fc ;  /* 0x8b7a8b04ff127424 */ /* 0x000fe200078e00ff */
[----:B------:R-:W-:-:S06]  /*5a40*/  MOV R19, 0x3ed0ee25 ;  /* 0x3ed0ee2500137802 */ /* 0x000fcc0000000f00 */
        /* <DEDUP_REMOVED lines=21> */
[----:B------:R-:W-:Y:S01]  /*5ba0*/  DMUL R18, R24, R18 ;  /* 0x0000001218127228 */ /* 0x000fe20000000000 */
[----:B------:R-:W-:Y:S01]  /*5bb0*/  LOP3.LUT R24, R27, 0x80000000, RZ, 0x3c, !PT ;  /* 0x800000001b187812 */ /* 0x000fe200078e3cff */
[----:B------:R-:W-:-:S06]  /*5bc0*/  IMAD.MOV.U32 R25, RZ, RZ, 0x43300000 ;  /* 0x43300000ff197424 */ /* 0x000fcc00078e00ff */
[----:B------:R-:W-:Y:S02]  /*5bd0*/  DFMA R22, R20, R18, R22 ;  /* 0x000000121416722b */ /* 0x000fe40000000016 */
[----:B------:R-:W-:Y:S01]  /*5be0*/  DADD R24, R24, -UR12 ;  /* 0x8000000c18187e29 */ /* 0x000fe20008000000 */
[----:B------:R-:W-:Y:S01]  /*5bf0*/  UMOV UR12, 0xfefa39ef ;  /* 0xfefa39ef000c7882 */ /* 0x000fe20000000000 */
[----:B------:R-:W-:-:S06]  /*5c00*/  UMOV UR13, 0x3fe62e42 ;  /* 0x3fe62e42000d7882 */ /* 0x000fcc0000000000 */
[----:B------:R-:W-:Y:S01]  /*5c10*/  DFMA R18, R24, UR12, R20 ;  /* 0x0000000c18127c2b */ /* 0x000fe20008000014 */
[----:B------:R-:W-:Y:S01]  /*5c20*/  UMOV UR12, 0x3b39803f ;  /* 0x3b39803f000c7882 */ /* 0x000fe20000000000 */
[----:B------:R-:W-:-:S06]  /*5c30*/  UMOV UR13, 0x3c7abc9e ;  /* 0x3c7abc9e000d7882 */ /* 0x000fcc0000000000 */
[----:B------:R-:W-:-:S08]  /*5c40*/  DFMA R14, R24, -R14, R18 ;  /* 0x8000000e180e722b */ /* 0x000fd00000000012 */
[----:B------:R-:W-:-:S08]  /*5c50*/  DADD R14, -R20, R14 ;  /* 0x00000000140e7229 */ /* 0x000fd0000000010e */
[----:B------:R-:W-:-:S08]  /*5c60*/  DADD R14, R22, -R14 ;  /* 0x00000000160e7229 */ /* 0x000fd0000000080e */
[----:B------:R-:W-:-:S08]  /*5c70*/  DFMA R14, R24, UR12, R14 ;  /* 0x0000000c180e7c2b */ /* 0x000fd0000800000e */
[----:B------:R-:W-:-:S08]  /*5c80*/  DADD R14, R18, R14 ;  /* 0x00000000120e7229 */ /* 0x000fd0000000000e */
[----:B------:R-:W-:Y:S01]  /*5c90*/  DADD R20, R14, R16 ;  /* 0x000000000e147229 */ /* 0x000fe20000000010 */
[----:B------:R-:W-:Y:S10]  /*5ca0*/  BRA `(.L_x_53) ;  /* 0x0000000800687947 */ /* 0x000ff40003800000 */
.L_x_57:
[----:B------:R-:W-:Y:S01]  /*5cb0*/  IMAD.MOV.U32 R14, RZ, RZ, 0x0 ;  /* 0x00000000ff0e7424 */ /* 0x000fe200078e00ff */
[----:B------:R-:W-:Y:S02]  /*5cc0*/  MOV R15, 0x7ff00000 ;  /* 0x7ff00000000f7802 */ /* 0x000fe40000000f00 */
[----:B------:R-:W-:-:S04]  /*5cd0*/  LOP3.LUT P0, RZ, R21, 0x7fffffff, RZ, 0xc0, !PT ;  /* 0x7fffffff15ff7812 */ /* 0x000fc8000780c0ff */
[----:B------:R-:W-:-:S10]  /*5ce0*/  DFMA R14, R20, R14, +INF ;  /* 0x7ff00000140e742b */ /* 0x000fd4000000000e */
[----:B------:R-:W-:Y:S02]  /*5cf0*/  FSEL R20, R14, RZ, P0 ;  /* 0x000000ff0e147208 */ /* 0x000fe40000000000 */
[----:B------:R-:W-:-:S06]  /*5d00*/  FSEL R21, R15, -QNAN , P0 ;  /* 0xfff000000f157808 */ /* 0x000fcc0000000000 */
[----:B------:R-:W-:Y:S01]  /*5d10*/  DADD R20, R16, R20 ;  /* 0x0000000010147229 */ /* 0x000fe20000000014 */
[----:B------:R-:W-:Y:S10]  /*5d20*/  BRA `(.L_x_53) ;  /* 0x0000000800487947 */ /* 0x000ff40003800000 */
.L_x_54:
[----:B------:R-:W-:Y:S01]  /*5d30*/  DADD R22, -R14, R16 ;  /* 0x000000000e167229 */ /* 0x000fe20000000110 */
        /* <DEDUP_REMOVED lines=53> */
[----:B------:R-:W-:Y:S02]  /*6090*/  @!P1 IMAD.IADD R20, R20, 0x1, -R21 ;  /* 0x0000000114149824 */ /* 0x000fe400078e0a15 */
[----:B------:R-:W-:-:S03]  /*60a0*/  @!P1 IMAD R21, R21, 0x100000, R19 ;  /* 0x0010000015159824 */ /* 0x000fc600078e0213 */
[----:B------:R-:W-:Y:S01]  /*60b0*/  @!P1 LEA R19, R20, 0x3ff00000, 0x14 ;  /* 0x3ff0000014139811 */ /* 0x000fe200078ea0ff */
[----:B------:R-:W-:Y:S01]  /*60c0*/  @!P1 IMAD.MOV.U32 R20, RZ, RZ, R18 ;  /* 0x000000ffff149224 */ /* 0x000fe200078e0012 */
[----:B------:R-:W-:-:S06]  /*60d0*/  @!P1 MOV R18, RZ ;  /* 0x000000ff00129202 */ /* 0x000fcc0000000f00 */
[----:B------:R-:W-:-:S11]  /*60e0*/  @!P1 DMUL R24, R20, R18 ;  /* 0x0000001214189228 */ /* 0x000fd60000000000 */
.L_x_59:
[----:B------:R-:W-:Y:S05]  /*60f0*/  BSYNC.RECONVERGENT B2 ;  /* 0x0000000000027941 */ /* 0x000fea0003800200 */
.L_x_58:
        /* <DEDUP_REMOVED lines=15> */
[C---:B------:R-:W-:Y:S01]  /*61f0*/  LOP3.LUT R18, R27.reuse, 0xfffff, RZ, 0xc0, !PT ;  /* 0x000fffff1b127812 */ /* 0x040fe200078ec0ff */
[----:B------:R-:W-:Y:S01]  /*6200*/  UMOV UR12, 0x3ae80f1e ;  /* 0x3ae80f1e000c7882 */ /* 0x000fe20000000000 */
[----:B------:R-:W-:Y:S01]  /*6210*/  LEA.HI R27, R27, R24, RZ, 0xc ;  /* 0x000000181b1b7211 */ /* 0x000fe200078f60ff */
[----:B------:R-:W-:Y:S01]  /*6220*/  UMOV UR13, 0x3eb1380b ;  /* 0x3eb1380b000d7882 */ /* 0x000fe20000000000 */
[----:B------:R-:W-:Y:S02]  /*6230*/  LOP3.LUT R23, R18, 0x3ff00000, RZ, 0xfc, !PT ;  /* 0x3ff0000012177812 */ /* 0x000fe400078efcff */
[----:B------:R-:W-:Y:S02]  /*6240*/  MOV R18, RZ ;  /* 0x000000ff00127202 */ /* 0x000fe40000000f00 */
        /* <DEDUP_REMOVED lines=41> */
[----:B------:R-:W-:Y:S02]  /*64e0*/  LOP3.LUT R24, R27, 0x80000000, RZ, 0x3c, !PT ;  /* 0x800000001b187812 */ /* 0x000fe400078e3cff */
[----:B------:R-:W-:-:S05]  /*64f0*/  MOV R25, 0x43300000 ;  /* 0x4330000000197802 */ /* 0x000fca0000000f00 */
        /* <DEDUP_REMOVED lines=11> */
[----:B------:R-:W-:Y:S01]  /*65b0*/  DADD R20, R20, R16 ;  /* 0x0000000014147229 */ /* 0x000fe20000000010 */
[----:B------:R-:W-:Y:S10]  /*65c0*/  BRA `(.L_x_62) ;  /* 0x0000000000187947 */ /* 0x000ff40003800000 */
.L_x_61:
[----:B------:R-:W-:Y:S01]  /*65d0*/  IMAD.MOV.U32 R16, RZ, RZ, 0x0 ;  /* 0x00000000ff107424 */ /* 0x000fe200078e00ff */
[----:B------:R-:W-:Y:S01]  /*65e0*/  LOP3.LUT P0, RZ, R19, 0x7fffffff, RZ, 0xc0, !PT ;  /* 0x7fffffff13ff7812 */ /* 0x000fe2000780c0ff */
[----:B------:R-:W-:-:S06]  /*65f0*/  IMAD.MOV.U32 R17, RZ, RZ, 0x7ff00000 ;  /* 0x7ff00000ff117424 */ /* 0x000fcc00078e00ff */
[----:B------:R-:W-:-:S10]  /*6600*/  DFMA R16, R18, R16, +INF ;  /* 0x7ff000001210742b */ /* 0x000fd40000000010 */
[----:B------:R-:W-:Y:S02]  /*6610*/  FSEL R20, R16, RZ, P0 ;  /* 0x000000ff10147208 */ /* 0x000fe40000000000 */
[----:B------:R-:W-:-:S07]  /*6620*/  FSEL R21, R17, -QNAN , P0 ;  /* 0xfff0000011157808 */ /* 0x000fce0000000000 */
.L_x_62:
[----:B------:R-:W-:Y:S05]  /*6630*/  BSYNC.RECONVERGENT B2 ;  /* 0x0000000000027941 */ /* 0x000fea0003800200 */
.L_x_60:
[----:B------:R-:W-:-:S11]  /*6640*/  DADD R20, R14, R20 ;  /* 0x000000000e147229 */ /* 0x000fd60000000014 */
.L_x_53:
[----:B------:R-:W-:Y:S05]  /*6650*/  BSYNC.RECONVERGENT B0 ;  /* 0x0000000000007941 */ /* 0x000fea0003800200 */
.L_x_52:
[C---:B------:R-:W-:Y:S01]  /*6660*/  VIADD R14, R26.reuse, 0x2 ;  /* 0x000000021a0e7836 */ /* 0x040fe20000000000 */
[----:B------:R-:W-:Y:S01]  /*6670*/  MOV R15, UR10 ;  /* 0x0000000a000f7c02 */ /* 0x000fe20008000f00 */
[----:B------:R-:W-:Y:S02]  /*6680*/  VIADD R26, R26, 0x1 ;  /* 0x000000011a1a7836 */ /* 0x000fe40000000000 */
[----:B------:R-:W-:Y:S01]  /*6690*/  VIADD R5, R5, 0x1 ;  /* 0x0000000105057836 */ /* 0x000fe20000000000 */
[----:B------:R-:W-:Y:S01]  /*66a0*/  ISETP.GE.AND P0, PT, R14, R15, PT ;  /* 0x0000000f0e00720c */ /* 0x000fe20003f06270 */
[----:B------:R-:W-:-:S12]  /*66b0*/  VIADD R7, R7, 0x1 ;  /* 0x0000000107077836 */ /* 0x000fd80000000000 */
[----:B------:R-:W-:Y:S05]  /*66c0*/  @!P0 BRA `(.L_x_63) ;  /* 0xffffffec00008947 */ /* 0x000fea000383ffff */
.L_x_51:
[----:B------:R-:W-:Y:S05]  /*66d0*/  BSYNC.RECONVERGENT B1 ;  /* 0x0000000000017941 */ /* 0x000fea0003800200 */
.L_x_50:
[----:B------:R-:W2:Y:S01]  /*66e0*/  LDG.E.64 R18, desc[UR6][R12.64] ;  /* 0x000000060c127981 */ /* 0x000ea2000c1e1b00 */
[----:B------:R-:W0:Y:S01]  /*66f0*/  LDC.64 R16, c[0x3][0x30] ;  /* 0x00c00c00ff107b82 */ /* 0x000e220000000a00 */
[----:B------:R-:W0:Y:S01]  /*6700*/  LDCU.64 UR4, c[0x0][0x3a8] ;  /* 0x00007500ff0477ac */ /* 0x000e220008000a00 */
[----:B------:R-:W-:Y:S01]  /*6710*/  BSSY.RECONVERGENT B0, `(.L_x_64) ;  /* 0x000012e000007945 */ /* 0x000fe20003800200 */
[----:B0-----:R-:W-:-:S10]  /*6720*/  DFMA R16, R16, UR4, R20 ;  /* 0x0000000410107c2b */ /* 0x001fd40008000014 */
        /* <DEDUP_REMOVED lines=69> */
.L_x_68:
[----:B------:R-:W-:Y:S05]  /*6b80*/  BSYNC.RECONVERGENT B1 ;  /* 0x0000000000017941 */ /* 0x000fea0003800200 */
.L_x_67:
        /* <DEDUP_REMOVED lines=77> */
.L_x_69:
        /* <DEDUP_REMOVED lines=8> */
.L_x_66:
        /* <DEDUP_REMOVED lines=59> */
.L_x_71:
[----:B------:R-:W-:Y:S05]  /*7490*/  BSYNC.RECONVERGENT B1 ;  /* 0x0000000000017941 */ /* 0x000fea0003800200 */
.L_x_70:
[----:B------:R-:W-:Y:S01]  /*74a0*/  DADD R22, R26, 1 ;  /* 0x3ff000001a167429 */ /* 0x000fe20000000000 */
[----:B------:R-:W-:Y:S09]  /*74b0*/  BSSY.RECONVERGENT B1, `(.L_x_72) ;  /* 0x0000052000017945 */ /* 0x000ff20003800200 */
[----:B------:R-:W-:Y:S01]  /*74c0*/  ISETP.GT.AND P0, PT, R23, 0xfffff, PT ;  /* 0x000fffff1700780c */ /* 0x000fe20003f04270 */
[--C-:B------:R-:W-:Y:S01]  /*74d0*/  IMAD.MOV.U32 R21, RZ, RZ, R23.reuse ;  /* 0x000000ffff157224 */ /* 0x100fe200078e0017 */
[----:B------:R-:W-:Y:S01]  /*74e0*/  MOV R20, R22 ;  /* 0x0000001600147202 */ /* 0x000fe20000000f00 */
[----:B------:R-:W-:-:S02]  /*74f0*/  IMAD.MOV.U32 R7, RZ, RZ, R23 ;  /* 0x000000ffff077224 */ /* 0x000fc400078e0017 */
        /* <DEDUP_REMOVED lines=71> */
.L_x_73:
[----:B------:R-:W-:Y:S01]  /*7970*/  MOV R18, 0x0 ;  /* 0x0000000000127802 */ /* 0x000fe20000000f00 */
[----:B------:R-:W-:Y:S01]  /*7980*/  IMAD.MOV.U32 R19, RZ, RZ, 0x7ff00000 ;  /* 0x7ff00000ff137424 */ /* 0x000fe200078e00ff */
[----:B------:R-:W-:-:S05]  /*7990*/  LOP3.LUT P0, RZ, R21, 0x7fffffff, RZ, 0xc0, !PT ;  /* 0x7fffffff15ff7812 */ /* 0x000fca000780c0ff */
[----:B------:R-:W-:-:S10]  /*79a0*/  DFMA R18, R20, R18, +INF ;  /* 0x7ff000001412742b */ /* 0x000fd40000000012 */
[----:B------:R-:W-:Y:S02]  /*79b0*/  FSEL R18, R18, RZ, P0 ;  /* 0x000000ff12127208 */ /* 0x000fe40000000000 */
[----:B------:R-:W-:-:S07]  /*79c0*/  FSEL R19, R19, -QNAN , P0 ;  /* 0xfff0000013137808 */ /* 0x000fce0000000000 */
.L_x_74:
[----:B------:R-:W-:Y:S05]  /*79d0*/  BSYNC.RECONVERGENT B1 ;  /* 0x0000000000017941 */ /* 0x000fea0003800200 */
.L_x_72:
[----:B------:R-:W-:-:S11]  /*79e0*/  DADD R20, R16, R18 ;  /* 0x0000000010147229 */ /* 0x000fd60000000012 */
.L_x_65:
[----:B------:R-:W-:Y:S05]  /*79f0*/  BSYNC.RECONVERGENT B0 ;  /* 0x0000000000007941 */ /* 0x000fea0003800200 */
.L_x_64:
[----:B------:R0:W-:Y:S01]  /*7a00*/  STG.E.64 desc[UR6][R12.64], R20 ;  /* 0x000000140c007986 */ /* 0x0001e2000c101b06 */
[----:B------:R-:W-:Y:S01]  /*7a10*/  ISETP.GE.AND P0, PT, R0, 0x1, PT ;  /* 0x000000010000780c */ /* 0x000fe20003f06270 */
[----:B------:R-:W1:Y:S01]  /*7a20*/  LDCU UR4, c[0x0][0x3a4] ;  /* 0x00007480ff0477ac */ /* 0x000e620008000800 */
[----:B------:R-:W-:Y:S01]  /*7a30*/  BSSY.RECONVERGENT B1, `(.L_x_75) ;  /* 0x0000149000017945 */ /* 0x000fe20003800200 */
[----:B------:R-:W-:Y:S02]  /*7a40*/  IMAD.MOV.U32 R18, RZ, RZ, 0x78b58c40 ;  /* 0x78b58c40ff127424 */ /* 0x000fe400078e00ff */
[----:B------:R-:W-:-:S08]  /*7a50*/  IMAD.MOV.U32 R19, RZ, RZ, -0x3bea50e3 ;  /* 0xc415af1dff137424 */ /* 0x000fd000078e00ff */
[----:B0-----:R-:W-:Y:S05]  /*7a60*/  @!P0 BRA `(.L_x_76) ;  /* 0x0000001400148947 */ /* 0x001fea0003800000 */
[----:B------:R-:W0:Y:S01]  /*7a70*/  LDCU UR10, c[0x3][0x8] ;  /* 0x00c00100ff0a77ac */ /* 0x000e220008000800 */
[----:B------:R-:W-:Y:S01]  /*7a80*/  IADD3 R5, PT, PT, -R0, RZ, RZ ;  /* 0x000000ff00057210 */ /* 0x000fe20007ffe1ff */
[----:B------:R-:W-:Y:S01]  /*7a90*/  IMAD.MOV.U32 R18, RZ, RZ, 0x78b58c40 ;  /* 0x78b58c40ff127424 */ /* 0x000fe200078e00ff */
[----:B------:R-:W2:Y:S01]  /*7aa0*/  LDCU UR5, c[0x3][0x4] ;  /* 0x00c00080ff0577ac */ /* 0x000ea20008000800 */
[----:B------:R-:W-:Y:S02]  /*7ab0*/  IMAD.MOV.U32 R19, RZ, RZ, -0x3bea50e3 ;  /* 0xc415af1dff137424 */ /* 0x000fe400078e00ff */
[C---:B0-----:R-:W-:Y:S02]  /*7ac0*/  IMAD R24, R3.reuse, UR10, R0 ;  /* 0x0000000a03187c24 */ /* 0x041fe4000f8e0200 */
[----:B--2---:R-:W-:Y:S02]  /*7ad0*/  IMAD R7, R3, UR5, R2 ;  /* 0x0000000503077c24 */ /* 0x004fe4000f8e0202 */
[----:B------:R-:W-:-:S07]  /*7ae0*/  VIADD R24, R24, 0xffffffff ;  /* 0xffffffff18187836 */ /* 0x000fce0000000000 */
.L_x_88:
[----:B------:R-:W0:Y:S08]  /*7af0*/  LDC.64 R16, c[0x0][0x388] ;  /* 0x0000e200ff107b82 */ /* 0x000e300000000a00 */
[----:B------:R-:W2:Y:S01]  /*7b00*/  LDC.64 R8, c[0x0][0x380] ;  /* 0x0000e000ff087b82 */ /* 0x000ea20000000a00 */
[----:B0-----:R-:W-:-:S06]  /*7b10*/  IMAD.WIDE R16, R24, 0x8, R16 ;  /* 0x0000000818107825 */ /* 0x001fcc00078e0210 */
[----:B------:R-:W3:Y:S01]  /*7b20*/  LDG.E.64 R16, desc[UR6][R16.64] ;  /* 0x0000000610107981 */ /* 0x000ee2000c1e1b00 */
[----:B--2---:R-:W-:-:S05]  /*7b30*/  IMAD.WIDE R20, R7, 0x8, R8 ;  /* 0x0000000807147825 */ /* 0x004fca00078e0208 */
[----:B------:R-:W3:Y:S01]  /*7b40*/  LDG.E.64 R12, desc[UR6][R20.64] ;  /* 0x00000006140c7981 */ /* 0x000ee2000c1e1b00 */
[----:B------:R-:W-:Y:S01]  /*7b50*/  DSETP.GTU.AND P1, PT, R18, -UR8, PT ;  /* 0x8000000812007e2a */ /* 0x000fe2000bf2c000 */
[----:B------:R-:W-:Y:S01]  /*7b60*/  IADD3 R5, PT, PT, R5, 0x1, RZ ;  /* 0x0000000105057810 */ /* 0x000fe20007ffe0ff */
[----:B------:R-:W-:Y:S01]  /*7b70*/  BSSY.RECONVERGENT B0, `(.L_x_77) ;  /* 0x0000130000007945 */ /* 0x000fe20003800200 */
[----:B------:R-:W-:Y:S02]  /*7b80*/  IMAD.MOV.U32 R14, RZ, RZ, R18 ;  /* 0x000000ffff0e7224 */ /* 0x000fe400078e0012 */
[----:B------:R-:W-:Y:S01]  /*7b90*/  IMAD.MOV.U32 R15, RZ, RZ, R19 ;  /* 0x000000ffff0f7224 */ /* 0x000fe200078e0013 */
[----:B------:R-:W-:Y:S01]  /*7ba0*/  ISETP.NE.AND P0, PT, R5, RZ, PT ;  /* 0x000000ff0500720c */ /* 0x000fe20003f05270 */
[----:B---3--:R-:W-:-:S10]  /*7bb0*/  DADD R12, R12, R16 ;  /* 0x000000000c0c7229 */ /* 0x008fd40000000010 */
        /* <DEDUP_REMOVED lines=68> */
.L_x_81:
[----:B-1----:R-:W-:Y:S05]  /*8000*/  BSYNC.RECONVERGENT B2 ;  /* 0x0000000000027941 */ /* 0x002fea0003800200 */
.L_x_80:
        /* <DEDUP_REMOVED lines=14> */
[C---:B------:R-:W-:Y:S01]  /*80f0*/  LOP3.LUT R16, R26.reuse, 0xfffff, RZ, 0xc0, !PT ;  /* 0x000fffff1a107812 */ /* 0x040fe200078ec0ff */
[----:B------:R-:W-:Y:S01]  /*8100*/  UMOV UR10, 0x3ae80f1e ;  /* 0x3ae80f1e000a7882 */ /* 0x000fe20000000000 */
[----:B------:R-:W-:Y:S01]  /*8110*/  UMOV UR11, 0x3eb1380b ;  /* 0x3eb1380b000b7882 */ /* 0x000fe20000000000 */
[----:B------:R-:W-:Y:S02]  /*8120*/  LEA.HI R25, R26, R25, RZ, 0xc ;  /* 0x000000191a197211 */ /* 0x000fe400078f60ff */
[----:B------:R-:W-:Y:S01]  /*8130*/  LOP3.LUT R23, R16, 0x3ff00000, RZ, 0xfc, !PT ;  /* 0x3ff0000010177812 */ /* 0x000fe200078efcff */
[----:B------:R-:W-:-:S03]  /*8140*/  IMAD.MOV.U32 R16, RZ, RZ, RZ ;  /* 0x000000ffff107224 */ /* 0x000fc600078e00ff */
[----:B------:R-:W-:-:S13]  /*8150*/  ISETP.GE.U32.AND P1, PT, R23, 0x3ff6a09f, PT ;  /* 0x3ff6a09f1700780c */ /* 0x000fda0003f26070 */
        /* <DEDUP_REMOVED lines=56> */
.L_x_82:
        /* <DEDUP_REMOVED lines=8> */
.L_x_79:
        /* <DEDUP_REMOVED lines=59> */
.L_x_84:
[----:B-1----:R-:W-:Y:S05]  /*8910*/  BSYNC.RECONVERGENT B2 ;  /* 0x0000000000027941 */ /* 0x002fea0003800200 */
.L_x_83:
        /* <DEDUP_REMOVED lines=77> */
.L_x_86:
[----:B------:R-:W-:Y:S01]  /*8df0*/  IMAD.MOV.U32 R14, RZ, RZ, 0x0 ;  /* 0x00000000ff0e7424 */ /* 0x000fe200078e00ff */
[----:B------:R-:W-:Y:S02]  /*8e00*/  MOV R15, 0x7ff00000 ;  /* 0x7ff00000000f7802 */ /* 0x000fe40000000f00 */
[----:B------:R-:W-:-:S04]  /*8e10*/  LOP3.LUT P1, RZ, R17, 0x7fffffff, RZ, 0xc0, !PT ;  /* 0x7fffffff11ff7812 */ /* 0x000fc8000782c0ff */
[----:B------:R-:W-:-:S10]  /*8e20*/  DFMA R14, R16, R14, +INF ;  /* 0x7ff00000100e742b */ /* 0x000fd4000000000e */
[----:B------:R-:W-:Y:S02]  /*8e30*/  FSEL R14, R14, RZ, P1 ;  /* 0x000000ff0e0e7208 */ /* 0x000fe40000800000 */
[----:B------:R-:W-:-:S07]  /*8e40*/  FSEL R15, R15, -QNAN , P1 ;  /* 0xfff000000f0f7808 */ /* 0x000fce0000800000 */
.L_x_87:
[----:B------:R-:W-:Y:S05]  /*8e50*/  BSYNC.RECONVERGENT B2 ;  /* 0x0000000000027941 */ /* 0x000fea0003800200 */
.L_x_85:
[----:B------:R-:W-:-:S11]  /*8e60*/  DADD R18, R12, R14 ;  /* 0x000000000c127229 */ /* 0x000fd6000000000e */
.L_x_78:
[----:B-1----:R-:W-:Y:S05]  /*8e70*/  BSYNC.RECONVERGENT B0 ;  /* 0x0000000000007941 */ /* 0x002fea0003800200 */
.L_x_77:
[----:B------:R-:W-:-:S04]  /*8e80*/  IMAD.U32 R15, RZ, RZ, UR4 ;  /* 0x00000004ff0f7e24 */ /* 0x000fc8000f8e00ff */
[--C-:B------:R-:W-:Y:S02]  /*8e90*/  IMAD.IADD R24, R24, 0x1, R15.reuse ;  /* 0x0000000118187824 */ /* 0x100fe400078e020f */
[----:B------:R-:W-:Y:S01]  /*8ea0*/  IMAD.IADD R7, R7, 0x1, R15 ;  /* 0x0000000107077824 */ /* 0x000fe200078e020f */
[----:B------:R-:W-:Y:S06]  /*8eb0*/  @P0 BRA `(.L_x_88) ;  /* 0xffffffec000c0947 */ /* 0x000fec000383ffff */
.L_x_76:
[----:B-1----:R-:W-:Y:S05]  /*8ec0*/  BSYNC.RECONVERGENT B1 ;  /* 0x0000000000017941 */ /* 0x002fea0003800200 */
.L_x_75:
        /* <DEDUP_REMOVED lines=74> */
.L_x_93:
[----:B------:R-:W-:Y:S05]  /*9370*/  BSYNC.RECONVERGENT B1 ;  /* 0x0000000000017941 */ /* 0x000fea0003800200 */
.L_x_92:
[----:B------:R-:W-:-:S10]  /*9380*/  DADD R22, R22, 1 ;  /* 0x3ff0000016167429 */ /* 0x000fd40000000000 */
[----:B------:R-:W-:Y:S01]  /*9390*/  ISETP.GT.AND P0, PT, R23, 0xfffff, PT ;  /* 0x000fffff1700780c */ /* 0x000fe20003f04270 */
[----:B------:R-:W-:Y:S01]  /*93a0*/  IMAD.MOV.U32 R18, RZ, RZ, R22 ;  /* 0x000000ffff127224 */ /* 0x000fe200078e0016 */
[----:B------:R-:W-:Y:S01]  /*93b0*/  MOV R19, R23 ;  /* 0x0000001700137202 */ /* 0x000fe20000000f00 */
[----:B------:R-:W-:-:S10]  /*93c0*/  IMAD.MOV.U32 R7, RZ, RZ, R23 ;  /* 0x000000ffff077224 */ /* 0x000fd400078e0017 */
        /* <DEDUP_REMOVED lines=17> */
[----:B------:R-:W-:Y:S01]  /*94e0*/  @P0 VIADD R19, R23, 0xfff00000 ;  /* 0xfff0000017130836 */ /* 0x000fe20000000000 */
[----:B------:R-:W-:-:S04]  /*94f0*/  @P0 IADD3 R5, PT, PT, R5, 0x1, RZ ;  /* 0x0000000105050810 */ /* 0x000fc80007ffe0ff */
[----:B------:R-:W-:-:S06]  /*9500*/  @P0 MOV R23, R19 ;  /* 0x0000001300170202 */ /* 0x000fcc0000000f00 */
[C---:B------:R-:W-:Y:S02]  /*9510*/  DADD R24, R22.reuse, 1 ;  /* 0x3ff0000016187429 */ /* 0x040fe40000000000 */
[----:B------:R-:W-:-:S04]  /*9520*/  DADD R22, R22, -1 ;  /* 0xbff0000016167429 */ /* 0x000fc80000000000 */
[----:B------:R-:W0:Y:S02]  /*9530*/  MUFU.RCP64H R19, R25 ;  /* 0x0000001900137308 */ /* 0x000e240000001800 */
[----:B0-----:R-:W-:Y:S01]  /*9540*/  DFMA R26, -R24, R18, 1 ;  /* 0x3ff00000181a742b */ /* 0x001fe20000000112 */
[----:B------:R-:W-:Y:S02]  /*9550*/  IMAD.MOV.U32 R24, RZ, RZ, -0x748574fc ;  /* 0x8b7a8b04ff187424 */ /* 0x000fe400078e00ff */
[----:B------:R-:W-:-:S05]  /*9560*/  IMAD.MOV.U32 R25, RZ, RZ, 0x3ed0ee25 ;  /* 0x3ed0ee25ff197424 */ /* 0x000fca00078e00ff */
        /* <DEDUP_REMOVED lines=8> */
[----:B------:R-:W-:Y:S02]  /*95f0*/  DMUL R20, R26, R20 ;  /* 0x000000141a147228 */ /* 0x000fe40000000000 */
        /* <DEDUP_REMOVED lines=19> */
[----:B------:R-:W-:Y:S01]  /*9730*/  DADD R24, R24, -UR12 ;  /* 0x8000000c18187e29 */ /* 0x000fe20008000000 */
[----:B------:R-:W-:Y:S01]  /*9740*/  UMOV UR11, 0x3fb55555 ;  /* 0x3fb55555000b7882 */ /* 0x000fe20000000000 */
[----:B------:R-:W-:Y:S01]  /*9750*/  UMOV UR12, 0xfefa39ef ;  /* 0xfefa39ef000c7882 */ /* 0x000fe20000000000 */
[----:B------:R-:W-:-:S03]  /*9760*/  UMOV UR13, 0x3fe62e42 ;  /* 0x3fe62e42000d7882 */ /* 0x000fc60000000000 */
[----:B------:R-:W-:Y:S01]  /*9770*/  DFMA R28, R22, R28, UR10 ;  /* 0x0000000a161c7e2b */ /* 0x000fe2000800001c */
[----:B------:R-:W-:Y:S01]  /*9780*/  UMOV UR10, 0x3b39803f ;  /* 0x3b39803f000a7882 */ /* 0x000fe20000000000 */
[----:B------:R-:W-:Y:S01]  /*9790*/  DFMA R26, R24, UR12, R18 ;  /* 0x0000000c181a7c2b */ /* 0x000fe20008000012 */
[----:B------:R-:W-:-:S05]  /*97a0*/  UMOV UR11, 0x3c7abc9e ;  /* 0x3c7abc9e000b7882 */ /* 0x000fca0000000000 */
[----:B------:R-:W-:Y:S02]  /*97b0*/  DMUL R28, R22, R28 ;  /* 0x0000001c161c7228 */ /* 0x000fe40000000000 */
[----:B------:R-:W-:-:S06]  /*97c0*/  DFMA R12, R24, -R12, R26 ;  /* 0x8000000c180c722b */ /* 0x000fcc000000001a */
[C---:B------:R-:W-:Y:S02]  /*97d0*/  DFMA R20, R18.reuse, R28, R20 ;  /* 0x0000001c1214722b */ /* 0x040fe40000000014 */
[----:B------:R-:W-:-:S08]  /*97e0*/  DADD R12, -R18, R12 ;  /* 0x00000000120c7229 */ /* 0x000fd0000000010c */
[----:B------:R-:W-:-:S08]  /*97f0*/  DADD R12, R20, -R12 ;  /* 0x00000000140c7229 */ /* 0x000fd0000000080c */
[----:B------:R-:W-:-:S08]  /*9800*/  DFMA R12, R24, UR10, R12 ;  /* 0x0000000a180c7c2b */ /* 0x000fd0000800000c */
[----:B------:R-:W-:-:S08]  /*9810*/  DADD R12, R26, R12 ;  /* 0x000000001a0c7229 */ /* 0x000fd0000000000c */
[----:B------:R-:W-:Y:S01]  /*9820*/  DADD R18, R16, R12 ;  /* 0x0000000010127229 */ /* 0x000fe2000000000c */
[----:B------:R-:W-:Y:S10]  /*9830*/  BRA `(.L_x_90) ;  /* 0x0000000800607947 */ /* 0x000ff40003800000 */
.L_x_94:
        /* <DEDUP_REMOVED lines=8> */
.L_x_91:
        /* <DEDUP_REMOVED lines=59> */
.L_x_96:
[----:B------:R-:W-:Y:S05]  /*9c70*/  BSYNC.RECONVERGENT B1 ;  /* 0x0000000000017941 */ /* 0x000fea0003800200 */
.L_x_95:
[----:B------:R-:W-:Y:S01]  /*9c80*/  DADD R22, R22, 1 ;  /* 0x3ff0000016167429 */ /* 0x000fe20000000000 */
[----:B------:R-:W-:Y:S09]  /*9c90*/  BSSY.RECONVERGENT B1, `(.L_x_97) ;  /* 0x0000051000017945 */ /* 0x000ff20003800200 */
        /* <DEDUP_REMOVED lines=72> */
[----:B------:R-:W-:Y:S01]  /*a120*/  DADD R16, R26, R16 ;  /* 0x000000001a107229 */ /* 0x000fe20000000010 */
[----:B------:R-:W-:Y:S10]  /*a130*/  BRA `(.L_x_99) ;  /* 0x0000000000187947 */ /* 0x000ff40003800000 */
.L_x_98:
[----:B------:R-:W-:Y:S01]  /*a140*/  IMAD.MOV.U32 R16, RZ, RZ, 0x0 ;  /* 0x00000000ff107424 */ /* 0x000fe200078e00ff */
[----:B------:R-:W-:Y:S01]  /*a150*/  LOP3.LUT P0, RZ, R19, 0x7fffffff, RZ, 0xc0, !PT ;  /* 0x7fffffff13ff7812 */ /* 0x000fe2000780c0ff */
[----:B------:R-:W-:-:S06]  /*a160*/  IMAD.MOV.U32 R17, RZ, RZ, 0x7ff00000 ;  /* 0x7ff00000ff117424 */ /* 0x000fcc00078e00ff */
[----:B------:R-:W-:-:S10]  /*a170*/  DFMA R16, R18, R16, +INF ;  /* 0x7ff000001210742b */ /* 0x000fd40000000010 */
[----:B------:R-:W-:Y:S02]  /*a180*/  FSEL R16, R16, RZ, P0 ;  /* 0x000000ff10107208 */ /* 0x000fe40000000000 */
[----:B------:R-:W-:-:S07]  /*a190*/  FSEL R17, R17, -QNAN , P0 ;  /* 0xfff0000011117808 */ /* 0x000fce0000000000 */
.L_x_99:
[----:B------:R-:W-:Y:S05]  /*a1a0*/  BSYNC.RECONVERGENT B1 ;  /* 0x0000000000017941 */ /* 0x000fea0003800200 */
.L_x_97:
[----:B------:R-:W-:-:S11]  /*a1b0*/  DADD R18, R12, R16 ;  /* 0x000000000c127229 */ /* 0x000fd60000000010 */
.L_x_90:
[----:B------:R-:W-:Y:S05]  /*a1c0*/  BSYNC.RECONVERGENT B0 ;  /* 0x0000000000007941 */ /* 0x000fea0003800200 */
.L_x_89:
[----:B------:R-:W-:Y:S01]  /*a1d0*/  ISETP.GE.AND P0, PT, R6, R15, PT ;  /* 0x0000000f0600720c */ /* 0x000fe20003f06270 */
[----:B------:R0:W-:Y:S03]  /*a1e0*/  STG.E.64 desc[UR6][R10.64], R18 ;  /* 0x000000120a007986 */ /* 0x0001e6000c101b06 */
[----:B------:R-:W-:-:S13]  /*a1f0*/  ISETP.LT.OR P0, PT, R0, 0x1, P0 ;  /* 0x000000010000780c */ /* 0x000fda0000701670 */
[----:B0-----:R-:W-:Y:S05]  /*a200*/  @P0 EXIT ;  /* 0x000000000000094d */ /* 0x001fea0003800000 */
[----:B------:R-:W0:Y:S01]  /*a210*/  LDCU.64 UR10, c[0x3][URZ] ;  /* 0x00c00000ff0a77ac */ /* 0x000e220008000a00 */
[----:B------:R-:W-:Y:S01]  /*a220*/  IMAD R15, R0, R15, -R15 ;  /* 0x0000000f000f7224 */ /* 0x000fe200078e0a0f */
[----:B------:R-:W-:Y:S01]  /*a230*/  SHF.R.S32.HI R0, RZ, 0x1f, R2 ;  /* 0x0000001fff007819 */ /* 0x000fe20000011402 */
[----:B------:R-:W1:Y:S03]  /*a240*/  LDCU.64 UR12, c[0x0][0x390] ;  /* 0x00007200ff0c77ac */ /* 0x000e660008000a00 */
[-C--:B------:R-:W-:Y:S02]  /*a250*/  IADD3 R6, PT, PT, R6, R15.reuse, RZ ;  /* 0x0000000f06067210 */ /* 0x080fe40007ffe0ff */
[----:B------:R-:W-:-:S04]  /*a260*/  IADD3 R2, P0, PT, R2, R15, RZ ;  /* 0x0000000f02027210 */ /* 0x000fc80007f1e0ff */
[----:B------:R-:W-:Y:S01]  /*a270*/  LEA.HI.X.SX32 R15, R15, R0, 0x1, P0 ;  /* 0x000000000f0f7211 */ /* 0x000fe200000f0eff */
[C---:B0-----:R-:W-:Y:S02]  /*a280*/  IMAD R19, R3.reuse, UR10, R6 ;  /* 0x0000000a03137c24 */ /* 0x041fe4000f8e0206 */
[----:B------:R-:W-:Y:S02]  /*a290*/  IMAD R5, R3, UR11, R4 ;  /* 0x0000000b03057c24 */ /* 0x000fe4000f8e0204 */
[----:B------:R-:W-:Y:S01]  /*a2a0*/  IMAD.WIDE R18, R19, 0x8, R8 ;  /* 0x0000000813127825 */ /* 0x000fe200078e0208 */
[----:B-1----:R-:W-:-:S03]  /*a2b0*/  LEA R10, P0, R2, UR12, 0x3 ;  /* 0x0000000c020a7c11 */ /* 0x002fc6000f8018ff */
[----:B------:R-:W-:Y:S02]  /*a2c0*/  IMAD.WIDE R4, R5, 0x8, R8 ;  /* 0x0000000805047825 */ /* 0x000fe400078e0208 */
[----:B------:R-:W2:Y:S01]  /*a2d0*/  LDG.E.64 R18, desc[UR6][R18.64] ;  /* 0x0000000612127981 */ /* 0x000ea2000c1e1b00 */
[----:B------:R-:W-:Y:S02]  /*a2e0*/  LEA.HI.X R11, R2, UR13, R15, 0x3, P0 ;  /* 0x0000000d020b7c11 */ /* 0x000fe400080f1c0f */
[----:B------:R-:W2:Y:S01]  /*a2f0*/  LDC.64 R14, c[0x3][0x20] ;  /* 0x00c00800ff0e7b82 */ /* 0x000ea20000000a00 */
[----:B------:R-:W3:Y:S04]  /*a300*/  LDG.E.64 R12, desc[UR6][R4.64] ;  /* 0x00000006040c7981 */ /* 0x000ee8000c1e1b00 */
[----:B------:R-:W4:Y:S01]  /*a310*/  LDG.E.64 R10, desc[UR6][R10.64+0x8] ;  /* 0x000008060a0a7981 */ /* 0x000f22000c1e1b00 */
[----:B------:R-:W-:Y:S01]  /*a320*/  BSSY.RECONVERGENT B0, `(.L_x_100) ;  /* 0x000012f000007945 */ /* 0x000fe20003800200 */
[----:B--2---:R-:W-:-:S02]  /*a330*/  DFMA R14, R14, UR4, R18 ;  /* 0x000000040e0e7c2b */ /* 0x004fc40008000012 */
[----:B---3--:R-:W-:-:S06]  /*a340*/  DSETP.GTU.AND P0, PT, R12, -UR8, PT ;  /* 0x800000080c007e2a */ /* 0x008fcc000bf0c000 */
[----:B----4-:R-:W-:-:S10]  /*a350*/  DFMA R14, R10, UR4, R14 ;  /* 0x000000040a0e7c2b */ /* 0x010fd4000800000e */
        /* <DEDUP_REMOVED lines=68> */
.L_x_104:
[----:B------:R-:W-:Y:S05]  /*a7a0*/  BSYNC.RECONVERGENT B1 ;  /* 0x0000000000017941 */ /* 0x000fea0003800200 */
.L_x_103:
[----:B------:R-:W-:-:S10]  /*a7b0*/  DADD R20, R20, 1 ;  /* 0x3ff0000014147429 */ /* 0x000fd40000000000 */
[----:B------:R-:W-:Y:S01]  /*a7c0*/  ISETP.GT.AND P0, PT, R21, 0xfffff, PT ;  /* 0x000fffff1500780c */ /* 0x000fe20003f04270 */
[--C-:B------:R-:W-:Y:S01]  /*a7d0*/  IMAD.MOV.U32 R17, RZ, RZ, R21.reuse ;  /* 0x000000ffff117224 */ /* 0x100fe200078e0015 */
[----:B------:R-:W-:Y:S01]  /*a7e0*/  MOV R16, R20 ;  /* 0x0000001400107202 */ /* 0x000fe20000000f00 */
        /* <DEDUP_REMOVED lines=12> */
[----:B------:R-:W-:Y:S01]  /*a8b0*/  MOV R26, 0x8b7a8b04 ;  /* 0x8b7a8b04001a7802 */ /* 0x000fe20000000f00 */
[----:B------:R-:W-:Y:S01]  /*a8c0*/  IMAD.MOV.U32 R27, RZ, RZ, 0x3ed0ee25 ;  /* 0x3ed0ee25ff1b7424 */ /* 0x000fe200078e00ff */
[----:B------:R-:W-:Y:S01]  /*a8d0*/  LOP3.LUT R23, R2, 0x3ff00000, RZ, 0xfc, !PT ;  /* 0x3ff0000002177812 */ /* 0x000fe200078efcff */
[----:B------:R-:W-:Y:S01]  /*a8e0*/  UMOV UR12, 0x3ae80f1e ;  /* 0x3ae80f1e000c7882 */ /* 0x000fe20000000000 */
[----:B------:R-:W-:Y:S01]  /*a8f0*/  UMOV UR13, 0x3eb1380b ;  /* 0x3eb1380b000d7882 */ /* 0x000fe20000000000 */
[----:B------:R-:W-:Y:S01]  /*a900*/  LEA.HI R0, R7, R0, RZ, 0xc ;  /* 0x0000000007007211 */ /* 0x000fe200078f60ff */
[----:B------:R-:W-:Y:S01]  /*a910*/  UMOV UR14, 0x80000000 ;  /* 0x80000000000e7882 */ /* 0x000fe20000000000 */
[----:B------:R-:W-:Y:S01]  /*a920*/  ISETP.GE.U32.AND P0, PT, R23, 0x3ff6a09f, PT ;  /* 0x3ff6a09f1700780c */ /* 0x000fe20003f06070 */
[----:B------:R-:W-:-:S12]  /*a930*/  UMOV UR15, 0x43300000 ;  /* 0x43300000000f7882 */ /* 0x000fd80000000000 */
        /* <DEDUP_REMOVED lines=11> */
[----:B------:R-:W-:-:S08]  /*a9f0*/  DMUL R20, R16, R16 ;  /* 0x0000001010147228 */ /* 0x000fd00000000000 */
[----:B------:R-:W-:Y:S01]  /*aa00*/  DFMA R24, R20, UR12, R26 ;  /* 0x0000000c14187c2b */ /* 0x000fe2000800001a */
[----:B------:R-:W-:Y:S01]  /*aa10*/  UMOV UR12, 0x9f02676f ;  /* 0x9f02676f000c7882 */ /* 0x000fe20000000000 */
[----:B------:R-:W-:Y:S01]  /*aa20*/  UMOV UR13, 0x3ef3b266 ;  /* 0x3ef3b266000d7882 */ /* 0x000fe20000000000 */
[----:B------:R-:W-:-:S05]  /*aa30*/  DADD R26, R22, -R16 ;  /* 0x00000000161a7229 */ /* 0x000fca0000000810 */
[----:B------:R-:W-:Y:S01]  /*aa40*/  DFMA R24, R20, R24, UR12 ;  /* 0x0000000c14187e2b */ /* 0x000fe20008000018 */
        /* <DEDUP_REMOVED lines=10> */
[----:B------:R-:W-:Y:S01]  /*aaf0*/  LOP3.LUT R24, R0, 0x80000000, RZ, 0x3c, !PT ;  /* 0x8000000000187812 */ /* 0x000fe200078e3cff */
[----:B------:R-:W-:Y:S01]  /*ab00*/  IMAD.MOV.U32 R25, RZ, RZ, 0x43300000 ;  /* 0x43300000ff197424 */ /* 0x000fe200078e00ff */
[----:B------:R-:W-:-:S03]  /*ab10*/  DMUL R26, R18, R26 ;  /* 0x0000001a121a7228 */ /* 0x000fc60000000000 */
        /* <DEDUP_REMOVED lines=22> */
.L_x_105:
        /* <DEDUP_REMOVED lines=8> */
.L_x_102:
        /* <DEDUP_REMOVED lines=59> */
.L_x_107:
[----:B------:R-:W-:Y:S05]  /*b0b0*/  BSYNC.RECONVERGENT B1 ;  /* 0x0000000000017941 */ /* 0x000fea0003800200 */
.L_x_106:
[----:B------:R-:W-:Y:S01]  /*b0c0*/  DADD R20, R20, 1 ;  /* 0x3ff0000014147429 */ /* 0x000fe20000000000 */
[----:B------:R-:W-:Y:S09]  /*b0d0*/  BSSY.RECONVERGENT B1, `(.L_x_108) ;  /* 0x0000052000017945 */ /* 0x000ff20003800200 */
[----:B------:R-:W-:Y:S01]  /*b0e0*/  ISETP.GT.AND P0, PT, R21, 0xfffff, PT ;  /* 0x000fffff1500780c */ /* 0x000fe20003f04270 */
[----:B------:R-:W-:-:S02]  /*b0f0*/  IMAD.MOV.U32 R16, RZ, RZ, R20 ;  /* 0x000000ffff107224 */ /* 0x000fc400078e0014 */
[--C-:B------:R-:W-:Y:S02]  /*b100*/  IMAD.MOV.U32 R17, RZ, RZ, R21.reuse ;  /* 0x000000ffff117224 */ /* 0x100fe400078e0015 */
[----:B------:R-:W-:Y:S02]  /*b110*/  IMAD.MOV.U32 R7, RZ, RZ, R21 ;  /* 0x000000ffff077224 */ /* 0x000fe400078e0015 */
[----:B------:R-:W-:-:S06]  /*b120*/  IMAD.MOV.U32 R22, RZ, RZ, R20 ;  /* 0x000000ffff167224 */ /* 0x000fcc00078e0014 */
[----:B------:R-:W-:-:S10]  /*b130*/  @!P0 DMUL R16, R16, 1.80143985094819840000e+16 ;  /* 0x4350000010108828 */ /* 0x000fd40000000000 */
[----:B------:R-:W-:Y:S01]  /*b140*/  @!P0 MOV R7, R17 ;  /* 0x0000001100078202 */ /* 0x000fe20000000f00 */
[----:B------:R-:W-:-:S04]  /*b150*/  @!P0 IMAD.MOV.U32 R22, RZ, RZ, R16 ;  /* 0x000000ffff168224 */ /* 0x000fc800078e0010 */
[----:B------:R-:W-:-:S05]  /*b160*/  VIADD R0, R7, 0xffffffff ;  /* 0xffffffff07007836 */ /* 0x000fca0000000000 */
[----:B------:R-:W-:Y:S01]  /*b170*/  ISETP.GT.U32.AND P1, PT, R0, 0x7feffffe, PT ;  /* 0x7feffffe0000780c */ /* 0x000fe20003f24070 */
[----:B------:R-:W-:Y:S01]  /*b180*/  IMAD.MOV.U32 R0, RZ, RZ, -0x3ff ;  /* 0xfffffc01ff007424 */ /* 0x000fe200078e00ff */
[----:B------:R-:W-:-:S11]  /*b190*/  @!P0 MOV R0, 0xfffffbcb ;  /* 0xfffffbcb00008802 */ /* 0x000fd60000000f00 */
[----:B------:R-:W-:Y:S05]  /*b1a0*/  @P1 BRA `(.L_x_109) ;  /* 0x0000000000f81947 */ /* 0x000fea0003800000 */
[C---:B------:R-:W-:Y:S01]  /*b1b0*/  LOP3.LUT R2, R7.reuse, 0xfffff, RZ, 0xc0, !PT ;  /* 0x000fffff07027812 */ /* 0x040fe200078ec0ff */
[----:B------:R-:W-:Y:S01]  /*b1c0*/  IMAD.MOV.U32 R26, RZ, RZ, -0x748574fc ;  /* 0x8b7a8b04ff1a7424 */ /* 0x000fe200078e00ff */
[----:B------:R-:W-:Y:S01]  /*b1d0*/  MOV R18, RZ ;  /* 0x000000ff00127202 */ /* 0x000fe20000000f00 */
        /* <DEDUP_REMOVED lines=36> */
[----:B------:R-:W-:Y:S01]  /*b420*/  DMUL R26, R18, R26 ;  /* 0x0000001a121a7228 */ /* 0x000fe20000000000 */
[----:B------:R-:W-:-:S03]  /*b430*/  MOV R25, 0x43300000 ;  /* 0x4330000000197802 */ /* 0x000fc60000000f00 */
        /* <DEDUP_REMOVED lines=21> */
.L_x_109:
[----:B------:R-:W-:Y:S01]  /*b590*/  IMAD.MOV.U32 R12, RZ, RZ, 0x0 ;  /* 0x00000000ff0c7424 */ /* 0x000fe200078e00ff */
[----:B------:R-:W-:Y:S01]  /*b5a0*/  LOP3.LUT P0, RZ, R17, 0x7fffffff, RZ, 0xc0, !PT ;  /* 0x7fffffff11ff7812 */ /* 0x000fe2000780c0ff */
[----:B------:R-:W-:-:S06]  /*b5b0*/  IMAD.MOV.U32 R13, RZ, RZ, 0x7ff00000 ;  /* 0x7ff00000ff0d7424 */ /* 0x000fcc00078e00ff */
[----:B------:R-:W-:-:S10]  /*b5c0*/  DFMA R12, R16, R12, +INF ;  /* 0x7ff00000100c742b */ /* 0x000fd4000000000c */
[----:B------:R-:W-:Y:S02]  /*b5d0*/  FSEL R12, R12, RZ, P0 ;  /* 0x000000ff0c0c7208 */ /* 0x000fe40000000000 */
[----:B------:R-:W-:-:S07]  /*b5e0*/  FSEL R13, R13, -QNAN , P0 ;  /* 0xfff000000d0d7808 */ /* 0x000fce0000000000 */
.L_x_110:
[----:B------:R-:W-:Y:S05]  /*b5f0*/  BSYNC.RECONVERGENT B1 ;  /* 0x0000000000017941 */ /* 0x000fea0003800200 */
.L_x_108:
[----:B------:R-:W-:-:S11]  /*b600*/  DADD R16, R14, R12 ;  /* 0x000000000e107229 */ /* 0x000fd6000000000c */
.L_x_101:
[----:B------:R-:W-:Y:S05]  /*b610*/  BSYNC.RECONVERGENT B0 ;  /* 0x0000000000007941 */ /* 0x000fea0003800200 */
.L_x_100:
[----:B------:R-:W-:Y:S01]  /*b620*/  IMAD R19, R3, UR11, R6 ;  /* 0x0000000b03137c24 */ /* 0x000fe2000f8e0206 */
[----:B------:R0:W-:Y:S01]  /*b630*/  STG.E.64 desc[UR6][R4.64], R16 ;  /* 0x0000001004007986 */ /* 0x0001e2000c101b06 */
[----:B------:R-:W1:Y:S02]  /*b640*/  LDC.64 R12, c[0x3][0x28] ;  /* 0x00c00a00ff0c7b82 */ /* 0x000e640000000a00 */
[----:B------:R-:W-:-:S06]  /*b650*/  IMAD.WIDE R18, R19, 0x8, R8 ;  /* 0x0000000813127825 */ /* 0x000fcc00078e0208 */
[----:B------:R-:W1:Y:S01]  /*b660*/  LDG.E.64 R18, desc[UR6][R18.64] ;  /* 0x0000000612127981 */ /* 0x000e62000c1e1b00 */
[----:B------:R-:W-:Y:S01]  /*b670*/  DSETP.GTU.AND P0, PT, R16, -UR8, PT ;  /* 0x8000000810007e2a */ /* 0x000fe2000bf0c000 */
[----:B------:R-:W-:Y:S01]  /*b680*/  BSSY.RECONVERGENT B0, `(.L_x_111) ;  /* 0x000012e000007945 */ /* 0x000fe20003800200 */
[----:B-1----:R-:W-:-:S08]  /*b690*/  DFMA R12, R12, UR4, R18 ;  /* 0x000000040c0c7c2b */ /* 0x002fd00008000012 */
[----:B------:R-:W-:-:S10]  /*b6a0*/  DFMA R12, R10, UR4, R12 ;  /* 0x000000040a0c7c2b */ /* 0x000fd4000800000c */
[----:B------:R-:W-:Y:S01]  /*b6b0*/  IMAD.MOV.U32 R14, RZ, RZ, R12 ;  /* 0x000000ffff0e7224 */ /* 0x000fe200078e000c */
[----:B------:R-:W-:Y:S01]  /*b6c0*/  MOV R15, R13 ;  /* 0x0000000d000f7202 */ /* 0x000fe20000000f00 */
[----:B0-----:R-:W-:Y:S06]  /*b6d0*/  @!P0 BRA `(.L_x_112) ;  /* 0x0000001000a08947 */ /* 0x001fec0003800000 */
        /* <DEDUP_REMOVED lines=65> */
.L_x_115:
[----:B------:R-:W-:Y:S05]  /*baf0*/  BSYNC.RECONVERGENT B1 ;  /* 0x0000000000017941 */ /* 0x000fea0003800200 */
.L_x_114:
[----:B------:R-:W-:-:S10]  /*bb00*/  DADD R20, R20, 1 ;  /* 0x3ff0000014147429 */ /* 0x000fd40000000000 */
[----:B------:R-:W-:Y:S01]  /*bb10*/  ISETP.GT.AND P0, PT, R21, 0xfffff, PT ;  /* 0x000fffff1500780c */ /* 0x000fe20003f04270 */
[----:B------:R-:W-:Y:S01]  /*bb20*/  IMAD.MOV.U32 R14, RZ, RZ, R20 ;  /* 0x000000ffff0e7224 */ /* 0x000fe200078e0014 */
[----:B------:R-:W-:Y:S01]  /*bb30*/  MOV R7, R21 ;  /* 0x0000001500077202 */ /* 0x000fe20000000f00 */
[----:B------:R-:W-:Y:S01]  /*bb40*/  IMAD.MOV.U32 R15, RZ, RZ, R21 ;  /* 0x000000ffff0f7224 */ /* 0x000fe200078e0015 */
        /* <DEDUP_REMOVED lines=72> */
.L_x_116:
        /* <DEDUP_REMOVED lines=8> */
.L_x_113:
        /* <DEDUP_REMOVED lines=59> */
.L_x_118:
[----:B------:R-:W-:Y:S05]  /*c400*/  BSYNC.RECONVERGENT B1 ;  /* 0x0000000000017941 */ /* 0x000fea0003800200 */
.L_x_117:
[----:B------:R-:W-:Y:S01]  /*c410*/  DADD R20, R20, 1 ;  /* 0x3ff0000014147429 */ /* 0x000fe20000000000 */
[----:B------:R-:W-:Y:S09]  /*c420*/  BSSY.RECONVERGENT B1, `(.L_x_119) ;  /* 0x0000052000017945 */ /* 0x000ff20003800200 */
[----:B------:R-:W-:Y:S01]  /*c430*/  ISETP.GT.AND P0, PT, R21, 0xfffff, PT ;  /* 0x000fffff1500780c */ /* 0x000fe20003f04270 */
[--C-:B------:R-:W-:Y:S01]  /*c440*/  IMAD.MOV.U32 R17, RZ, RZ, R21.reuse ;  /* 0x000000ffff117224 */ /* 0x100fe200078e0015 */
[-C--:B------:R-:W-:Y:S01]  /*c450*/  MOV R16, R20.reuse ;  /* 0x0000001400107202 */ /* 0x080fe20000000f00 */
[----:B------:R-:W-:Y:S01]  /*c460*/  IMAD.MOV.U32 R7, RZ, RZ, R21 ;  /* 0x000000ffff077224 */ /* 0x000fe200078e0015 */
[----:B------:R-:W-:-:S09]  /*c470*/  MOV R22, R20 ;  /* 0x0000001400167202 */ /* 0x000fd20000000f00 */
[----:B------:R-:W-:-:S10]  /*c480*/  @!P0 DMUL R16, R16, 1.80143985094819840000e+16 ;  /* 0x4350000010108828 */ /* 0x000fd40000000000 */
[----:B------:R-:W-:Y:S01]  /*c490*/  @!P0 MOV R7, R17 ;  /* 0x0000001100078202 */ /* 0x000fe20000000f00 */
[----:B------:R-:W-:-:S04]  /*c4a0*/  @!P0 IMAD.MOV.U32 R22, RZ, RZ, R16 ;  /* 0x000000ffff168224 */ /* 0x000fc800078e0010 */
[----:B------:R-:W-:-:S05]  /*c4b0*/  VIADD R0, R7, 0xffffffff ;  /* 0xffffffff07007836 */ /* 0x000fca0000000000 */
        /* <DEDUP_REMOVED lines=66> */
.L_x_120:
[----:B------:R-:W-:Y:S01]  /*c8e0*/  IMAD.MOV.U32 R14, RZ, RZ, 0x0 ;  /* 0x00000000ff0e7424 */ /* 0x000fe200078e00ff */
[----:B------:R-:W-:Y:S01]  /*c8f0*/  LOP3.LUT P0, RZ, R17, 0x7fffffff, RZ, 0xc0, !PT ;  /* 0x7fffffff11ff7812 */ /* 0x000fe2000780c0ff */
[----:B------:R-:W-:-:S06]  /*c900*/  IMAD.MOV.U32 R15, RZ, RZ, 0x7ff00000 ;  /* 0x7ff00000ff0f7424 */ /* 0x000fcc00078e00ff */
[----:B------:R-:W-:-:S10]  /*c910*/  DFMA R14, R16, R14, +INF ;  /* 0x7ff00000100e742b */ /* 0x000fd4000000000e */
[----:B------:R-:W-:Y:S02]  /*c920*/  FSEL R14, R14, RZ, P0 ;  /* 0x000000ff0e0e7208 */ /* 0x000fe40000000000 */
[----:B------:R-:W-:-:S07]  /*c930*/  FSEL R15, R15, -QNAN , P0 ;  /* 0xfff000000f0f7808 */ /* 0x000fce0000000000 */
.L_x_121:
[----:B------:R-:W-:Y:S05]  /*c940*/  BSYNC.RECONVERGENT B1 ;  /* 0x0000000000017941 */ /* 0x000fea0003800200 */
.L_x_119:
[----:B------:R-:W-:-:S11]  /*c950*/  DADD R14, R12, R14 ;  /* 0x000000000c0e7229 */ /* 0x000fd6000000000e */
.L_x_112:
[----:B------:R-:W-:Y:S05]  /*c960*/  BSYNC.RECONVERGENT B0 ;  /* 0x0000000000007941 */ /* 0x000fea0003800200 */
.L_x_111:
[----:B------:R-:W0:Y:S01]  /*c970*/  LDCU UR10, c[0x3][0x8] ;  /* 0x00c00100ff0a77ac */ /* 0x000e220008000800 */
[----:B------:R1:W-:Y:S01]  /*c980*/  STG.E.64 desc[UR6][R4.64], R14 ;  /* 0x0000000e04007986 */ /* 0x0003e2000c101b06 */
[----:B0-----:R-:W-:-:S04]  /*c990*/  IMAD R3, R3, UR10, R6 ;  /* 0x0000000a03037c24 */ /* 0x001fc8000f8e0206 */
[----:B------:R-:W-:Y:S02]  /*c9a0*/  IMAD.WIDE R8, R3, 0x8, R8 ;  /* 0x0000000803087825 */ /* 0x000fe400078e0208 */
[----:B------:R-:W0:Y:S04]  /*c9b0*/  LDC.64 R2, c[0x3][0x40] ;  /* 0x00c01000ff027b82 */ /* 0x000e280000000a00 */
[----:B------:R-:W0:Y:S01]  /*c9c0*/  LDG.E.64 R8, desc[UR6][R8.64] ;  /* 0x0000000608087981 */ /* 0x000e22000c1e1b00 */
[----:B------:R-:W-:Y:S01]  /*c9d0*/  DSETP.GTU.AND P0, PT, R14, -UR8, PT ;  /* 0x800000080e007e2a */ /* 0x000fe2000bf0c000 */
[----:B------:R-:W-:Y:S01]  /*c9e0*/  BSSY.RECONVERGENT B0, `(.L_x_122) ;  /* 0x000012e000007945 */ /* 0x000fe20003800200 */
[----:B0-----:R-:W-:-:S08]  /*c9f0*/  DFMA R2, R2, UR4, R8 ;  /* 0x0000000402027c2b */ /* 0x001fd00008000008 */
[----:B------:R-:W-:-:S10]  /*ca00*/  DFMA R10, R10, UR4, R2 ;  /* 0x000000040a0a7c2b */ /* 0x000fd40008000002 */
[----:B------:R-:W-:Y:S01]  /*ca10*/  MOV R2, R10 ;  /* 0x0000000a00027202 */ /* 0x000fe20000000f00 */
[----:B------:R-:W-:Y:S01]  /*ca20*/  IMAD.MOV.U32 R3, RZ, RZ, R11 ;  /* 0x000000ffff037224 */ /* 0x000fe200078e000b */
[----:B-1----:R-:W-:Y:S06]  /*ca30*/  @!P0 BRA `(.L_x_123) ;  /* 0x0000001000a08947 */ /* 0x002fec0003800000 */
        /* <DEDUP_REMOVED lines=57> */
[C---:B------:R-:W-:Y:S02]  /*cdd0*/  @!P1 LEA.HI R0, R6.reuse, R6, RZ, 0x1 ;  /* 0x0000000606009211 */ /* 0x040fe400078f08ff */
[----:B------:R-:W-:Y:S02]  /*cde0*/  @!P1 MOV R10, RZ ;  /* 0x000000ff000a9202 */ /* 0x000fe40000000f00 */
[----:B------:R-:W-:Y:S02]  /*cdf0*/  @!P1 SHF.R.S32.HI R7, RZ, 0x1, R0 ;  /* 0x00000001ff079819 */ /* 0x000fe40000011400 */
[----:B------:R-:W-:Y:S02]  /*ce00*/  FSEL R9, R9, RZ, P0 ;  /* 0x000000ff09097208 */ /* 0x000fe40000000000 */
[----:B------:R-:W-:Y:S01]  /*ce10*/  @!P1 IADD3 R6, PT, PT, R6, -R7, RZ ;  /* 0x8000000706069210 */ /* 0x000fe20007ffe0ff */
[----:B------:R-:W-:-:S03]  /*ce20*/  @!P1 IMAD R7, R7, 0x100000, R13 ;  /* 0x0010000007079824 */ /* 0x000fc600078e020d */
[----:B------:R-:W-:Y:S01]  /*ce30*/  @!P1 LEA R11, R6, 0x3ff00000, 0x14 ;  /* 0x3ff00000060b9811 */ /* 0x000fe200078ea0ff */
[----:B------:R-:W-:-:S06]  /*ce40*/  @!P1 IMAD.MOV.U32 R6, RZ, RZ, R12 ;  /* 0x000000ffff069224 */ /* 0x000fcc00078e000c */
[----:B------:R-:W-:-:S11]  /*ce50*/  @!P1 DMUL R8, R6, R10 ;  /* 0x0000000a06089228 */ /* 0x000fd60000000000 */
.L_x_126:
[----:B------:R-:W-:Y:S05]  /*ce60*/  BSYNC.RECONVERGENT B1 ;  /* 0x0000000000017941 */ /* 0x000fea0003800200 */
.L_x_125:
[----:B------:R-:W-:-:S10]  /*ce70*/  DADD R6, R8, 1 ;  /* 0x3ff0000008067429 */ /* 0x000fd40000000000 */
[----:B------:R-:W-:Y:S01]  /*ce80*/  ISETP.GT.AND P0, PT, R7, 0xfffff, PT ;  /* 0x000fffff0700780c */ /* 0x000fe20003f04270 */
[----:B------:R-:W-:Y:S02]  /*ce90*/  IMAD.MOV.U32 R8, RZ, RZ, R6 ;  /* 0x000000ffff087224 */ /* 0x000fe400078e0006 */
[----:B------:R-:W-:-:S10]  /*cea0*/  IMAD.MOV.U32 R9, RZ, RZ, R7 ;  /* 0x000000ffff097224 */ /* 0x000fd400078e0007 */
        /* <DEDUP_REMOVED lines=8> */
[----:B------:R-:W-:Y:S01]  /*cf30*/  LOP3.LUT R8, R7, 0xfffff, RZ, 0xc0, !PT ;  /* 0x000fffff07087812 */ /* 0x000fe200078ec0ff */
[----:B------:R-:W-:Y:S01]  /*cf40*/  IMAD.MOV.U32 R10, RZ, RZ, RZ ;  /* 0x000000ffff0a7224 */ /* 0x000fe200078e00ff */
[----:B------:R-:W-:Y:S01]  /*cf50*/  MOV R20, 0x8b7a8b04 ;  /* 0x8b7a8b0400147802 */ /* 0x000fe20000000f00 */
[----:B------:R-:W-:Y:S01]  /*cf60*/  IMAD.MOV.U32 R21, RZ, RZ, 0x3ed0ee25 ;  /* 0x3ed0ee25ff157424 */ /* 0x000fe200078e00ff */
[----:B------:R-:W-:Y:S01]  /*cf70*/  LOP3.LUT R9, R8, 0x3ff00000, RZ, 0xfc, !PT ;  /* 0x3ff0000008097812 */ /* 0x000fe200078efcff */
[----:B------:R-:W-:Y:S01]  /*cf80*/  IMAD.MOV.U32 R8, RZ, RZ, R6 ;  /* 0x000000ffff087224 */ /* 0x000fe200078e0006 */
[----:B------:R-:W-:Y:S01]  /*cf90*/  UMOV UR4, 0x3ae80f1e ;  /* 0x3ae80f1e00047882 */ /* 0x000fe20000000000 */
[----:B------:R-:W-:Y:S01]  /*cfa0*/  UMOV UR5, 0x3eb1380b ;  /* 0x3eb1380b00057882 */ /* 0x000fe20000000000 */
[----:B------:R-:W-:Y:S01]  /*cfb0*/  ISETP.GE.U32.AND P0, PT, R9, 0x3ff6a09f, PT ;  /* 0x3ff6a09f0900780c */ /* 0x000fe20003f06070 */
[----:B------:R-:W-:Y:S01]  /*cfc0*/  UMOV UR10, 0x80000000 ;  /* 0x80000000000a7882 */ /* 0x000fe20000000000 */
[----:B------:R-:W-:Y:S01]  /*cfd0*/  LEA.HI R0, R7, R0, RZ, 0xc ;  /* 0x0000000007007211 */ /* 0x000fe200078f60ff */
[----:B------:R-:W-:Y:S01]  /*cfe0*/  UMOV UR11, 0x43300000 ;  /* 0x43300000000b7882 */ /* 0x000fe20000000000 */
[----:B------:R-:W-:-:S09]  /*cff0*/  MOV R23, 0x43300000 ;  /* 0x4330000000177802 */ /* 0x000fd20000000f00 */
[----:B------:R-:W-:Y:S01]  /*d000*/  @P0 IADD3 R11, PT, PT, R9, -0x100000, RZ ;  /* 0xfff00000090b0810 */ /* 0x000fe20007ffe0ff */
[----:B------:R-:W-:-:S04]  /*d010*/  @P0 VIADD R0, R0, 0x1 ;  /* 0x0000000100000836 */ /* 0x000fc80000000000 */
[----:B------:R-:W-:Y:S01]  /*d020*/  @P0 IMAD.MOV.U32 R9, RZ, RZ, R11 ;  /* 0x000000ffff090224 */ /* 0x000fe200078e000b */
[----:B------:R-:W-:-:S05]  /*d030*/  LOP3.LUT R22, R0, 0x80000000, RZ, 0x3c, !PT ;  /* 0x8000000000167812 */ /* 0x000fca00078e3cff */
        /* <DEDUP_REMOVED lines=13> */
[----:B------:R-:W-:Y:S02]  /*d110*/  DADD R20, R6, R6 ;  /* 0x0000000006147229 */ /* 0x000fe40000000006 */
[----:B------:R-:W-:Y:S01]  /*d120*/  DADD R6, R22, -UR10 ;  /* 0x8000000a16067e29 */ /* 0x000fe20008000000 */
[----:B------:R-:W-:Y:S01]  /*d130*/  UMOV UR10, 0xfefa39ef ;  /* 0xfefa39ef000a7882 */ /* 0x000fe20000000000 */
[----:B------:R-:W-:Y:S01]  /*d140*/  UMOV UR11, 0x3fe62e42 ;  /* 0x3fe62e42000b7882 */ /* 0x000fe20000000000 */
[----:B------:R-:W-:Y:S01]  /*d150*/  DFMA R18, R16, R18, UR4 ;  /* 0x0000000410127e2b */ /* 0x000fe20008000012 */
[----:B------:R-:W-:Y:S01]  /*d160*/  UMOV UR4, 0xa9ab0956 ;  /* 0xa9ab095600047882 */ /* 0x000fe20000000000 */
[----:B------:R-:W-:Y:S01]  /*d170*/  UMOV UR5, 0x3f1745cb ;  /* 0x3f1745cb00057882 */ /* 0x000fe20000000000 */
[----:B------:R-:W-:-:S02]  /*d180*/  DFMA R20, R8, -R12, R20 ;  /* 0x8000000c0814722b */ /* 0x000fc40000000014 */
[----:B------:R-:W-:-:S03]  /*d190*/  DFMA R8, R6, UR10, R12 ;  /* 0x0000000a06087c2b */ /* 0x000fc6000800000c */
[----:B------:R-:W-:Y:S01]  /*d1a0*/  DFMA R18, R16, R18, UR4 ;  /* 0x0000000410127e2b */ /* 0x000fe20008000012 */
[----:B------:R-:W-:Y:S01]  /*d1b0*/  UMOV UR4, 0x2d1b5154 ;  /* 0x2d1b515400047882 */ /* 0x000fe20000000000 */
[----:B------:R-:W-:Y:S01]  /*d1c0*/  UMOV UR5, 0x3f3c71c7 ;  /* 0x3f3c71c700057882 */ /* 0x000fe20000000000 */
[----:B------:R-:W-:Y:S02]  /*d1d0*/  DMUL R20, R10, R20 ;  /* 0x000000140a147228 */ /* 0x000fe40000000000 */
        /* <DEDUP_REMOVED lines=21> */
.L_x_127:
        /* <DEDUP_REMOVED lines=8> */
.L_x_124:
[----:B------:R-:W-:Y:S01]  /*d3b0*/  DADD R14, -R10, R14 ;  /* 0x000000000a0e7229 */ /* 0x000fe2000000010e */
[----:B------:R-:W-:Y:S01]  /*d3c0*/  MOV R6, 0x652b82fe ;  /* 0x652b82fe00067802 */ /* 0x000fe20000000f00 */
[----:B------:R-:W-:Y:S01]  /*d3d0*/  IMAD.MOV.U32 R7, RZ, RZ, 0x3ff71547 ;  /* 0x3ff71547ff077424 */ /* 0x000fe200078e00ff */
[----:B------:R-:W-:Y:S01]  /*d3e0*/  MOV R3, 0x3fe62e42 ;  /* 0x3fe62e4200037802 */ /* 0x000fe20000000f00 */
[----:B------:R-:W-:Y:S01]  /*d3f0*/  IMAD.MOV.U32 R2, RZ, RZ, -0x105c611 ;  /* 0xfefa39efff027424 */ /* 0x000fe200078e00ff */
[----:B------:R-:W-:Y:S01]  /*d400*/  UMOV UR4, 0x3b39803f ;  /* 0x3b39803f00047882 */ /* 0x000fe20000000000 */
        /* <DEDUP_REMOVED lines=48> */
[----:B------:R-:W-:Y:S01]  /*d710*/  @!P1 IMAD.IADD R6, R6, 0x1, -R7 ;  /* 0x0000000106069824 */ /* 0x000fe200078e0a07 */
[----:B------:R-:W-:-:S04]  /*d720*/  @!P1 LEA R7, R7, R13, 0x14 ;  /* 0x0000000d07079211 */ /* 0x000fc800078ea0ff */
[----:B------:R-:W-:Y:S01]  /*d730*/  @!P1 LEA R13, R6, 0x3ff00000, 0x14 ;  /* 0x3ff00000060d9811 */ /* 0x000fe200078ea0ff */
[----:B------:R-:W-:Y:S02]  /*d740*/  @!P1 IMAD.MOV.U32 R6, RZ, RZ, R12 ;  /* 0x000000ffff069224 */ /* 0x000fe400078e000c */
[----:B------:R-:W-:-:S06]  /*d750*/  @!P1 IMAD.MOV.U32 R12, RZ, RZ, RZ ;  /* 0x000000ffff0c9224 */ /* 0x000fcc00078e00ff */
[----:B------:R-:W-:-:S11]  /*d760*/  @!P1 DMUL R8, R6, R12 ;  /* 0x0000000c06089228 */ /* 0x000fd60000000000 */
.L_x_129:
[----:B------:R-:W-:Y:S05]  /*d770*/  BSYNC.RECONVERGENT B1 ;  /* 0x0000000000017941 */ /* 0x000fea0003800200 */
.L_x_128:
[----:B------:R-:W-:Y:S01]  /*d780*/  DADD R6, R8, 1 ;  /* 0x3ff0000008067429 */ /* 0x000fe20000000000 */
[----:B------:R-:W-:Y:S09]  /*d790*/  BSSY.RECONVERGENT B1, `(.L_x_130) ;  /* 0x0000051000017945 */ /* 0x000ff20003800200 */
[----:B------:R-:W-:Y:S01]  /*d7a0*/  ISETP.GT.AND P0, PT, R7, 0xfffff, PT ;  /* 0x000fffff0700780c */ /* 0x000fe20003f04270 */
[----:B------:R-:W-:Y:S01]  /*d7b0*/  IMAD.MOV.U32 R9, RZ, RZ, R7 ;  /* 0x000000ffff097224 */ /* 0x000fe200078e0007 */
[----:B------:R-:W-:-:S11]  /*d7c0*/  MOV R8, R6 ;  /* 0x0000000600087202 */ /* 0x000fd60000000f00 */
        /* <DEDUP_REMOVED lines=8> */
[----:B------:R-:W-:Y:S01]  /*d850*/  LOP3.LUT R8, R7, 0xfffff, RZ, 0xc0, !PT ;  /* 0x000fffff07087812 */ /* 0x000fe200078ec0ff */
[----:B------:R-:W-:Y:S01]  /*d860*/  IMAD.MOV.U32 R12, RZ, RZ, RZ ;  /* 0x000000ffff0c7224 */ /* 0x000fe200078e00ff */
[----:B------:R-:W-:Y:S01]  /*d870*/  MOV R21, 0x3ed0ee25 ;  /* 0x3ed0ee2500157802 */ /* 0x000fe20000000f00 */
[----:B------:R-:W-:Y:S01]  /*d880*/  IMAD.MOV.U32 R20, RZ, RZ, -0x748574fc ;  /* 0x8b7a8b04ff147424 */ /* 0x000fe200078e00ff */
[----:B------:R-:W-:Y:S01]  /*d890*/  LOP3.LUT R9, R8, 0x3ff00000, RZ, 0xfc, !PT ;  /* 0x3ff0000008097812 */ /* 0x000fe200078efcff */
[----:B------:R-:W-:Y:S01]  /*d8a0*/  IMAD.MOV.U32 R8, RZ, RZ, R6 ;  /* 0x000000ffff087224 */ /* 0x000fe200078e0006 */
[----:B------:R-:W-:Y:S01]  /*d8b0*/  UMOV UR4, 0x3ae80f1e ;  /* 0x3ae80f1e00047882 */ /* 0x000fe20000000000 */
[----:B------:R-:W-:Y:S01]  /*d8c0*/  UMOV UR5, 0x3eb1380b ;  /* 0x3eb1380b00057882 */ /* 0x000fe20000000000 */
[----:B------:R-:W-:Y:S01]  /*d8d0*/  ISETP.GE.U32.AND P0, PT, R9, 0x3ff6a09f, PT ;  /* 0x3ff6a09f0900780c */ /* 0x000fe20003f06070 */
[----:B------:R-:W-:Y:S01]  /*d8e0*/  IMAD.MOV.U32 R23, RZ, RZ, 0x43300000 ;  /* 0x43300000ff177424 */ /* 0x000fe200078e00ff */
[----:B------:R-:W-:Y:S01]  /*d8f0*/  LEA.HI R0, R7, R0, RZ, 0xc ;  /* 0x0000000007007211 */ /* 0x000fe200078f60ff */
[----:B------:R-:W-:Y:S01]  /*d900*/  UMOV UR10, 0x80000000 ;  /* 0x80000000000a7882 */ /* 0x000fe20000000000 */
[----:B------:R-:W-:-:S09]  /*d910*/  UMOV UR11, 0x43300000 ;  /* 0x43300000000b7882 */ /* 0x000fd20000000000 */
[----:B------:R-:W-:Y:S02]  /*d920*/  @P0 VIADD R13, R9, 0xfff00000 ;  /* 0xfff00000090d0836 */ /* 0x000fe40000000000 */
[----:B------:R-:W-:-:S03]  /*d930*/  @P0 VIADD R0, R0, 0x1 ;  /* 0x0000000100000836 */ /* 0x000fc60000000000 */
[----:B------:R-:W-:Y:S02]  /*d940*/  @P0 MOV R9, R13 ;  /* 0x0000000d00090202 */ /* 0x000fe40000000f00 */
[----:B------:R-:W-:-:S04]  /*d950*/  LOP3.LUT R22, R0, 0x80000000, RZ, 0x3c, !PT ;  /* 0x8000000000167812 */ /* 0x000fc800078e3cff */
        /* <DEDUP_REMOVED lines=46> */
.L_x_131:
[----:B------:R-:W-:Y:S01]  /*dc40*/  MOV R2, 0x0 ;  /* 0x0000000000027802 */ /* 0x000fe20000000f00 */
[----:B------:R-:W-:Y:S01]  /*dc50*/  IMAD.MOV.U32 R3, RZ, RZ, 0x7ff00000 ;  /* 0x7ff00000ff037424 */ /* 0x000fe200078e00ff */
[----:B------:R-:W-:-:S05]  /*dc60*/  LOP3.LUT P0, RZ, R9, 0x7fffffff, RZ, 0xc0, !PT ;  /* 0x7fffffff09ff7812 */ /* 0x000fca000780c0ff */
[----:B------:R-:W-:-:S10]  /*dc70*/  DFMA R2, R8, R2, +INF ;  /* 0x7ff000000802742b */ /* 0x000fd40000000002 */
[----:B------:R-:W-:Y:S02]  /*dc80*/  FSEL R2, R2, RZ, P0 ;  /* 0x000000ff02027208 */ /* 0x000fe40000000000 */
[----:B------:R-:W-:-:S07]  /*dc90*/  FSEL R3, R3, -QNAN , P0 ;  /* 0xfff0000003037808 */ /* 0x000fce0000000000 */
.L_x_132:
[----:B------:R-:W-:Y:S05]  /*dca0*/  BSYNC.RECONVERGENT B1 ;  /* 0x0000000000017941 */ /* 0x000fea0003800200 */
.L_x_130:
[----:B------:R-:W-:-:S11]  /*dcb0*/  DADD R2, R10, R2 ;  /* 0x000000000a027229 */ /* 0x000fd60000000002 */
.L_x_123:
[----:B------:R-:W-:Y:S05]  /*dcc0*/  BSYNC.RECONVERGENT B0 ;  /* 0x0000000000007941 */ /* 0x000fea0003800200 */
.L_x_122:
[----:B------:R-:W-:Y:S01]  /*dcd0*/  STG.E.64 desc[UR6][R4.64], R2 ;  /* 0x0000000204007986 */ /* 0x000fe2000c101b06 */
[----:B------:R-:W-:Y:S05]  /*dce0*/  EXIT ;  /* 0x000000000000794d */ /* 0x000fea0003800000 */
.L_x_133:
[----:B------:R-:W-:-:S00]  /*dcf0*/  BRA `(.L_x_133) ;  /* 0xfffffffc00fc7947 */ /* 0x000fc0000383ffff */
[----:B------:R-:W-:-:S00]  /*dd00*/  NOP ;  /* 0x0000000000007918 */ /* 0x000fc00000000000 */
[----:B------:R-:W-:-:S00]  /*dd10*/  NOP ;  /* 0x0000000000007918 */ /* 0x000fc00000000000 */
[----:B------:R-:W-:-:S00]  /*dd20*/  NOP ;  /* 0x0000000000007918 */ /* 0x000fc00000000000 */
[----:B------:R-:W-:-:S00]  /*dd30*/  NOP ;  /* 0x0000000000007918 */ /* 0x000fc00000000000 */
[----:B------:R-:W-:-:S00]  /*dd40*/  NOP ;  /* 0x0000000000007918 */ /* 0x000fc00000000000 */
[----:B------:R-:W-:-:S00]  /*dd50*/  NOP ;  /* 0x0000000000007918 */ /* 0x000fc00000000000 */
[----:B------:R-:W-:-:S00]  /*dd60*/  NOP ;  /* 0x0000000000007918 */ /* 0x000fc00000000000 */
[----:B------:R-:W-:-:S00]  /*dd70*/  NOP ;  /* 0x0000000000007918 */ /* 0x000fc00000000000 */
.L_x_203:


//--------------------- .text._Z15insidealgorithmPdPKdS1_iid --------------------------
	.section	.text._Z15insidealgorithmPdPKdS1_iid,"ax",@progbits
	.align	128
        .global         _Z15insidealgorithmPdPKdS1_iid
        .type           _Z15insidealgorithmPdPKdS1_iid,@function
        .size           _Z15insidealgorithmPdPKdS1_iid,(.L_x_204 - _Z15insidealgorithmPdPKdS1_iid)
        .other          _Z15insidealgorithmPdPKdS1_iid,@"STO_CUDA_ENTRY STV_DEFAULT"
_Z15insidealgorithmPdPKdS1_iid:
.text._Z15insidealgorithmPdPKdS1_iid:
        /* <DEDUP_REMOVED lines=10> */
[----:B------:R-:W-:Y:S01]  /*00a0*/  ISETP.GE.AND P0, PT, R4, 0x1, PT ;  /* 0x000000010400780c */ /* 0x000fe20003f06270 */
[----:B------:R-:W0:Y:S01]  /*00b0*/  LDCU.64 UR6, c[0x0][0x358] ;  /* 0x00006b00ff0677ac */ /* 0x000e220008000a00 */
[----:B------:R-:W-:Y:S02]  /*00c0*/  HFMA2 R12, -RZ, RZ, 38560, -0.0002593994140625 ;  /* 0x78b58c40ff0c7431 */ /* 0x000fe400000001ff */
[----:B------:R-:W-:Y:S02]  /*00d0*/  IMAD.IADD R2, R0, 0x1, R4 ;  /* 0x0000000100027824 */ /* 0x000fe400078e0204 */
[----:B------:R-:W-:-:S07]  /*00e0*/  IMAD.MOV.U32 R13, RZ, RZ, -0x3bea50e3 ;  /* 0xc415af1dff0d7424 */ /* 0x000fce00078e00ff */
[----:B------:R-:W-:Y:S05]  /*00f0*/  @!P0 BRA `(.L_x_134) ;  /* 0x0000001400308947 */ /* 0x000fea0003800000 */
[----:B------:R-:W1:Y:S01]  /*0100*/  LDCU UR9, c[0x3][URZ] ;  /* 0x00c00000ff0977ac */ /* 0x000e620008000800 */
[----:B------:R-:W2:Y:S01]  /*0110*/  LDC.64 R6, c[0x0][0x380] ;  /* 0x0000e000ff067b82 */ /* 0x000ea20000000a00 */
[----:B------:R-:W-:Y:S01]  /*0120*/  IADD3 R4, PT, PT, R4, UR4, R11 ;  /* 0x0000000404047c10 */ /* 0x000fe2000fffe00b */
[----:B------:R-:W-:Y:S01]  /*0130*/  BSSY.RECONVERGENT B1, `(.L_x_134) ;  /* 0x0000148000017945 */ /* 0x000fe20003800200 */
[----:B------:R-:W3:Y:S01]  /*0140*/  LDCU UR8, c[0x3][0x8] ;  /* 0x00c00100ff0877ac */ /* 0x000ee20008000800 */
[--C-:B------:R-:W-:Y:S01]  /*0150*/  IMAD.MOV.U32 R27, RZ, RZ, R0.reuse ;  /* 0x000000ffff1b7224 */ /* 0x100fe200078e0000 */
[----:B------:R-:W-:Y:S01]  /*0160*/  MOV R12, 0x78b58c40 ;  /* 0x78b58c40000c7802 */ /* 0x000fe20000000f00 */
[----:B------:R-:W-:Y:S01]  /*0170*/  IMAD.MOV.U32 R13, RZ, RZ, -0x3bea50e3 ;  /* 0xc415af1dff0d7424 */ /* 0x000fe200078e00ff */
[----:B------:R-:W4:Y:S01]  /*0180*/  LDCU UR5, c[0x0][0x39c] ;  /* 0x00007380ff0577ac */ /* 0x000f220008000800 */
[C-C-:B-1----:R-:W-:Y:S02]  /*0190*/  IMAD R8, R5.reuse, UR9, R0.reuse ;  /* 0x0000000905087c24 */ /* 0x142fe4000f8e0200 */
[----:B---3--:R-:W-:-:S02]  /*01a0*/  IMAD R3, R5, UR8, R0 ;  /* 0x0000000805037c24 */ /* 0x008fc4000f8e0200 */
[-C--:B------:R-:W-:Y:S02]  /*01b0*/  IMAD R9, R8, R5.reuse, R5 ;  /* 0x0000000508097224 */ /* 0x080fe400078e0205 */
[----:B------:R-:W-:Y:S02]  /*01c0*/  IMAD R3, R3, R5, R0 ;  /* 0x0000000503037224 */ /* 0x000fe400078e0200 */
[----:B----4-:R-:W-:-:S07]  /*01d0*/  IMAD.IADD R4, R4, 0x1, R9 ;  /* 0x0000000104047824 */ /* 0x010fce00078e0209 */
.L_x_146:
[----:B--2---:R-:W-:-:S04]  /*01e0*/  IMAD.WIDE R16, R4, 0x8, R6 ;  /* 0x0000000804107825 */ /* 0x004fc800078e0206 */
[----:B------:R-:W-:Y:S02]  /*01f0*/  IMAD.WIDE R14, R3, 0x8, R6 ;  /* 0x00000008030e7825 */ /* 0x000fe400078e0206 */
[----:B0-----:R-:W2:Y:S04]  /*0200*/  LDG.E.64 R16, desc[UR6][R16.64] ;  /* 0x0000000610107981 */ /* 0x001ea8000c1e1b00 */
[----:B------:R-:W2:Y:S01]  /*0210*/  LDG.E.64 R8, desc[UR6][R14.64] ;  /* 0x000000060e087981 */ /* 0x000ea2000c1e1b00 */
[----:B------:R-:W-:Y:S02]  /*0220*/  IMAD.MOV.U32 R18, RZ, RZ, 0x78b58c40 ;  /* 0x78b58c40ff127424 */ /* 0x000fe400078e00ff */
[----:B------:R-:W-:-:S06]  /*0230*/  IMAD.MOV.U32 R19, RZ, RZ, 0x4415af1d ;  /* 0x4415af1dff137424 */ /* 0x000fcc00078e00ff */
[----:B------:R-:W-:Y:S01]  /*0240*/  DSETP.GTU.AND P1, PT, R12, -R18, PT ;  /* 0x800000120c00722a */ /* 0x000fe20003f2c000 */
[----:B------:R-:W-:Y:S01]  /*0250*/  IADD3 R27, PT, PT, R27, 0x1, RZ ;  /* 0x000000011b1b7810 */ /* 0x000fe20007ffe0ff */
[----:B------:R-:W-:Y:S01]  /*0260*/  BSSY.RECONVERGENT B0, `(.L_x_135) ;  /* 0x0000130000007945 */ /* 0x000fe20003800200 */
[----:B------:R-:W-:Y:S02]  /*0270*/  IMAD.MOV.U32 R10, RZ, RZ, R12 ;  /* 0x000000ffff0a7224 */ /* 0x000fe400078e000c */
[----:B------:R-:W-:Y:S01]  /*0280*/  IMAD.MOV.U32 R11, RZ, RZ, R13 ;  /* 0x000000ffff0b7224 */ /* 0x000fe200078e000d */
[----:B------:R-:W-:Y:S01]  /*0290*/  ISETP.GE.AND P0, PT, R27, R2, PT ;  /* 0x000000021b00720c */ /* 0x000fe20003f06270 */
[----:B--2---:R-:W-:-:S10]  /*02a0*/  DADD R8, R8, R16 ;  /* 0x0000000008087229 */ /* 0x004fd40000000010 */
        /* <DEDUP_REMOVED lines=68> */
.L_x_139:
[----:B------:R-:W-:Y:S05]  /*06f0*/  BSYNC.RECONVERGENT B2 ;  /* 0x0000000000027941 */ /* 0x000fea0003800200 */
.L_x_138:
        /* <DEDUP_REMOVED lines=14> */
[----:B------:R-:W-:Y:S01]  /*07e0*/  LOP3.LUT R12, R20, 0xfffff, RZ, 0xc0, !PT ;  /* 0x000fffff140c7812 */ /* 0x000fe200078ec0ff */
[----:B------:R-:W-:Y:S01]  /*07f0*/  IMAD.MOV.U32 R18, RZ, RZ, -0x748574fc ;  /* 0x8b7a8b04ff127424 */ /* 0x000fe200078e00ff */
[----:B------:R-:W-:Y:S01]  /*0800*/  UMOV UR8, 0x3ae80f1e ;  /* 0x3ae80f1e00087882 */ /* 0x000fe20000000000 */
[----:B------:R-:W-:Y:S01]  /*0810*/  IMAD.MOV.U32 R19, RZ, RZ, 0x3ed0ee25 ;  /* 0x3ed0ee25ff137424 */ /* 0x000fe200078e00ff */
[----:B------:R-:W-:Y:S01]  /*0820*/  LOP3.LUT R25, R12, 0x3ff00000, RZ, 0xfc, !PT ;  /* 0x3ff000000c197812 */ /* 0x000fe200078efcff */
[----:B------:R-:W-:Y:S01]  /*0830*/  IMAD.MOV.U32 R12, RZ, RZ, RZ ;  /* 0x000000ffff0c7224 */ /* 0x000fe200078e00ff */
        /* <DEDUP_REMOVED lines=11> */
[----:B0-----:R-:W-:Y:S01]  /*08f0*/  DFMA R14, -R22, R12, 1 ;  /* 0x3ff00000160e742b */ /* 0x001fe2000000010c */
[----:B------:R-:W-:Y:S01]  /*0900*/  LOP3.LUT R22, R5, 0x80000000, RZ, 0x3c, !PT ;  /* 0x8000000005167812 */ /* 0x000fe200078e3cff */
[----:B------:R-:W-:-:S06]  /*0910*/  IMAD.MOV.U32 R23, RZ, RZ, 0x43300000 ;  /* 0x43300000ff177424 */ /* 0x000fcc00078e00ff */
[----:B------:R-:W-:Y:S02]  /*0920*/  DFMA R14, R14, R14, R14 ;  /* 0x0000000e0e0e722b */ /* 0x000fe4000000000e */
[----:B------:R-:W-:Y:S01]  /*0930*/  DADD R22, R22, -UR10 ;  /* 0x8000000a16167e29 */ /* 0x000fe20008000000 */
[----:B------:R-:W-:Y:S01]  /*0940*/  UMOV UR10, 0xfefa39ef ;  /* 0xfefa39ef000a7882 */ /* 0x000fe20000000000 */
[----:B------:R-:W-:-:S04]  /*0950*/  UMOV UR11, 0x3fe62e42 ;  /* 0x3fe62e42000b7882 */ /* 0x000fc80000000000 */
        /* <DEDUP_REMOVED lines=12> */
[----:B------:R-:W-:Y:S02]  /*0a20*/  DFMA R24, R24, -R14, R20 ;  /* 0x8000000e1818722b */ /* 0x000fe40000000014 */
        /* <DEDUP_REMOVED lines=26> */
.L_x_140:
        /* <DEDUP_REMOVED lines=8> */
.L_x_137:
        /* <DEDUP_REMOVED lines=59> */
.L_x_142:
[----:B------:R-:W-:Y:S05]  /*1000*/  BSYNC.RECONVERGENT B2 ;  /* 0x0000000000027941 */ /* 0x000fea0003800200 */
.L_x_141:
        /* <DEDUP_REMOVED lines=23> */
[----:B------:R-:W-:Y:S01]  /*1180*/  UMOV UR10, 0x80000000 ;  /* 0x80000000000a7882 */ /* 0x000fe20000000000 */
[----:B------:R-:W-:Y:S01]  /*1190*/  LEA.HI R5, R22, R5, RZ, 0xc ;  /* 0x0000000516057211 */ /* 0x000fe200078f60ff */
[----:B------:R-:W-:-:S10]  /*11a0*/  UMOV UR11, 0x43300000 ;  /* 0x43300000000b7882 */ /* 0x000fd40000000000 */
[----:B------:R-:W-:Y:S01]  /*11b0*/  @P1 IADD3 R15, PT, PT, R13, -0x100000, RZ ;  /* 0xfff000000d0f1810 */ /* 0x000fe20007ffe0ff */
[----:B------:R-:W-:-:S04]  /*11c0*/  @P1 VIADD R5, R5, 0x1 ;  /* 0x0000000105051836 */ /* 0x000fc80000000000 */
[----:B------:R-:W-:-:S06]  /*11d0*/  @P1 IMAD.MOV.U32 R13, RZ, RZ, R15 ;  /* 0x000000ffff0d1224 */ /* 0x000fcc00078e000f */
        /* <DEDUP_REMOVED lines=48> */
.L_x_144:
[----:B------:R-:W-:Y:S01]  /*14e0*/  IMAD.MOV.U32 R10, RZ, RZ, 0x0 ;  /* 0x00000000ff0a7424 */ /* 0x000fe200078e00ff */
[----:B------:R-:W-:Y:S02]  /*14f0*/  MOV R11, 0x7ff00000 ;  /* 0x7ff00000000b7802 */ /* 0x000fe40000000f00 */
[----:B------:R-:W-:-:S04]  /*1500*/  LOP3.LUT P1, RZ, R13, 0x7fffffff, RZ, 0xc0, !PT ;  /* 0x7fffffff0dff7812 */ /* 0x000fc8000782c0ff */
[----:B------:R-:W-:-:S10]  /*1510*/  DFMA R10, R12, R10, +INF ;  /* 0x7ff000000c0a742b */ /* 0x000fd4000000000a */
[----:B------:R-:W-:Y:S02]  /*1520*/  FSEL R12, R10, RZ, P1 ;  /* 0x000000ff0a0c7208 */ /* 0x000fe40000800000 */
[----:B------:R-:W-:-:S07]  /*1530*/  FSEL R13, R11, -QNAN , P1 ;  /* 0xfff000000b0d7808 */ /* 0x000fce0000800000 */
.L_x_145:
[----:B------:R-:W-:Y:S05]  /*1540*/  BSYNC.RECONVERGENT B2 ;  /* 0x0000000000027941 */ /* 0x000fea0003800200 */
.L_x_143:
[----:B------:R-:W-:-:S11]  /*1550*/  DADD R12, R8, R12 ;  /* 0x00000000080c7229 */ /* 0x000fd6000000000c */
.L_x_136:
[----:B------:R-:W-:Y:S05]  /*1560*/  BSYNC.RECONVERGENT B0 ;  /* 0x0000000000007941 */ /* 0x000fea0003800200 */
.L_x_135:
[----:B------:R-:W-:Y:S02]  /*1570*/  IMAD.U32 R5, RZ, RZ, UR5 ;  /* 0x00000005ff057e24 */ /* 0x000fe4000f8e00ff */
[----:B------:R-:W-:Y:S02]  /*1580*/  VIADD R3, R3, 0x1 ;  /* 0x0000000103037836 */ /* 0x000fe40000000000 */
[----:B------:R-:W-:Y:S01]  /*1590*/  IMAD.IADD R4, R4, 0x1, R5 ;  /* 0x0000000104047824 */ /* 0x000fe200078e0205 */
[----:B------:R-:W-:Y:S06]  /*15a0*/  @!P0 BRA `(.L_x_146) ;  /* 0xffffffec000c8947 */ /* 0x000fec000383ffff */
[----:B------:R-:W-:Y:S05]  /*15b0*/  BSYNC.RECONVERGENT B1 ;  /* 0x0000000000017941 */ /* 0x000fea0003800200 */
.L_x_134:
[----:B------:R-:W1:Y:S01]  /*15c0*/  LDC.64 R6, c[0x0][0x380] ;  /* 0x0000e000ff067b82 */ /* 0x000e620000000a00 */
[----:B------:R-:W2:Y:S01]  /*15d0*/  LDCU UR4, c[0x3][URZ] ;  /* 0x00c00000ff0477ac */ /* 0x000ea20008000800 */
[-C--:B------:R-:W-:Y:S02]  /*15e0*/  IMAD R3, R5, R5.reuse, RZ ;  /* 0x0000000505037224 */ /* 0x080fe400078e02ff */
[----:B------:R-:W-:-:S04]  /*15f0*/  IMAD R4, R0, R5, R2 ;  /* 0x0000000500047224 */ /* 0x000fc800078e0202 */
[----:B------:R-:W3:Y:S01]  /*1600*/  LDC.64 R10, c[0x3][0x10] ;  /* 0x00c00400ff0a7b82 */ /* 0x000ee20000000a00 */
[----:B--2---:R-:W-:Y:S01]  /*1610*/  IMAD R9, R3, UR4, R4 ;  /* 0x0000000403097c24 */ /* 0x004fe2000f8e0204 */
[----:B------:R-:W3:Y:S03]  /*1620*/  LDCU.64 UR4, c[0x0][0x3a0] ;  /* 0x00007400ff0477ac */ /* 0x000ee60008000a00 */
[----:B-1----:R-:W-:-:S05]  /*1630*/  IMAD.WIDE R8, R9, 0x8, R6 ;  /* 0x0000000809087825 */ /* 0x002fca00078e0206 */
[----:B0-----:R-:W2:Y:S01]  /*1640*/  LDG.E.64 R14, desc[UR6][R8.64] ;  /* 0x00000006080e7981 */ /* 0x001ea2000c1e1b00 */
[----:B------:R-:W-:Y:S01]  /*1650*/  UMOV UR8, 0x78b58c40 ;  /* 0x78b58c4000087882 */ /* 0x000fe20000000000 */
[----:B------:R-:W-:Y:S01]  /*1660*/  UMOV UR9, 0x4415af1d ;  /* 0x4415af1d00097882 */ /* 0x000fe20000000000 */
[----:B------:R-:W-:Y:S01]  /*1670*/  BSSY.RECONVERGENT B0, `(.L_x_147) ;  /* 0x000012c000007945 */ /* 0x000fe20003800200 */
[----:B---3--:R-:W-:-:S10]  /*1680*/  DFMA R10, R10, UR4, R12 ;  /* 0x000000040a0a7c2b */ /* 0x008fd4000800000c */
        /* <DEDUP_REMOVED lines=69> */
.L_x_151:
[----:B------:R-:W-:Y:S05]  /*1ae0*/  BSYNC.RECONVERGENT B1 ;  /* 0x0000000000017941 */ /* 0x000fea0003800200 */
.L_x_150:
[----:B------:R-:W-:Y:S01]  /*1af0*/  DADD R20, R20, 1 ;  /* 0x3ff0000014147429 */ /* 0x000fe20000000000 */
[----:B------:R-:W-:-:S09]  /*1b00*/  MOV R24, 0xfffffc01 ;  /* 0xfffffc0100187802 */ /* 0x000fd20000000f00 */
[----:B------:R-:W-:Y:S01]  /*1b10*/  ISETP.GT.AND P0, PT, R21, 0xfffff, PT ;  /* 0x000fffff1500780c */ /* 0x000fe20003f04270 */
[----:B------:R-:W-:Y:S01]  /*1b20*/  IMAD.MOV.U32 R16, RZ, RZ, R20 ;  /* 0x000000ffff107224 */ /* 0x000fe200078e0014 */
[----:B------:R-:W-:Y:S01]  /*1b30*/  MOV R17, R21 ;  /* 0x0000001500117202 */ /* 0x000fe20000000f00 */
[----:B------:R-:W-:-:S10]  /*1b40*/  IMAD.MOV.U32 R25, RZ, RZ, R21 ;  /* 0x000000ffff197224 */ /* 0x000fd400078e0015 */
        /* <DEDUP_REMOVED lines=8> */
[----:B------:R-:W-:Y:S01]  /*1bd0*/  UMOV UR10, 0x3ae80f1e ;  /* 0x3ae80f1e000a7882 */ /* 0x000fe20000000000 */
[----:B------:R-:W-:Y:S02]  /*1be0*/  UMOV UR11, 0x3eb1380b ;  /* 0x3eb1380b000b7882 */ /* 0x000fe40000000000 */
[----:B------:R-:W-:Y:S01]  /*1bf0*/  LOP3.LUT R21, R16, 0x3ff00000, RZ, 0xfc, !PT ;  /* 0x3ff0000010157812 */ /* 0x000fe200078efcff */
[----:B------:R-:W-:-:S03]  /*1c00*/  IMAD.MOV.U32 R16, RZ, RZ, RZ ;  /* 0x000000ffff107224 */ /* 0x000fc600078e00ff */
[----:B------:R-:W-:-:S13]  /*1c10*/  ISETP.GE.U32.AND P0, PT, R21, 0x3ff6a09f, PT ;  /* 0x3ff6a09f1500780c */ /* 0x000fda0003f06070 */
[----:B------:R-:W-:-:S05]  /*1c20*/  @P0 VIADD R17, R21, 0xfff00000 ;  /* 0xfff0000015110836 */ /* 0x000fca0000000000 */
[----:B------:R-:W-:-:S06]  /*1c30*/  @P0 MOV R21, R17 ;  /* 0x0000001100150202 */ /* 0x000fcc0000000f00 */
[C---:B------:R-:W-:Y:S02]  /*1c40*/  DADD R26, R20.reuse, 1 ;  /* 0x3ff00000141a7429 */ /* 0x040fe40000000000 */
[----:B------:R-:W-:-:S04]  /*1c50*/  DADD R20, R20, -1 ;  /* 0xbff0000014147429 */ /* 0x000fc80000000000 */
[----:B------:R-:W0:Y:S02]  /*1c60*/  MUFU.RCP64H R17, R27 ;  /* 0x0000001b00117308 */ /* 0x000e240000001800 */
[----:B0-----:R-:W-:Y:S01]  /*1c70*/  DFMA R18, -R26, R16, 1 ;  /* 0x3ff000001a12742b */ /* 0x001fe20000000110 */
[----:B------:R-:W-:-:S04]  /*1c80*/  LEA.HI R26, R25, R24, RZ, 0xc ;  /* 0x00000018191a7211 */ /* 0x000fc800078f60ff */
[----:B------:R-:W-:-:S03]  /*1c90*/  @P0 IADD3 R26, PT, PT, R26, 0x1, RZ ;  /* 0x000000011a1a0810 */ /* 0x000fc60007ffe0ff */
        /* <DEDUP_REMOVED lines=49> */
.L_x_152:
        /* <DEDUP_REMOVED lines=8> */
.L_x_149:
        /* <DEDUP_REMOVED lines=59> */
.L_x_154:
[----:B------:R-:W-:Y:S05]  /*23e0*/  BSYNC.RECONVERGENT B1 ;  /* 0x0000000000017941 */ /* 0x000fea0003800200 */
.L_x_153:
[----:B------:R-:W-:Y:S01]  /*23f0*/  DADD R20, R20, 1 ;  /* 0x3ff0000014147429 */ /* 0x000fe20000000000 */
[----:B------:R-:W-:Y:S01]  /*2400*/  BSSY.RECONVERGENT B1, `(.L_x_155) ;  /* 0x0000051000017945 */ /* 0x000fe20003800200 */
[----:B------:R-:W-:-:S08]  /*2410*/  MOV R24, 0xfffffc01 ;  /* 0xfffffc0100187802 */ /* 0x000fd00000000f00 */
        /* <DEDUP_REMOVED lines=73> */
.L_x_156:
[----:B------:R-:W-:Y:S01]  /*28b0*/  IMAD.MOV.U32 R14, RZ, RZ, 0x0 ;  /* 0x00000000ff0e7424 */ /* 0x000fe200078e00ff */
[----:B------:R-:W-:Y:S01]  /*28c0*/  LOP3.LUT P0, RZ, R17, 0x7fffffff, RZ, 0xc0, !PT ;  /* 0x7fffffff11ff7812 */ /* 0x000fe2000780c0ff */
[----:B------:R-:W-:-:S06]  /*28d0*/  IMAD.MOV.U32 R15, RZ, RZ, 0x7ff00000 ;  /* 0x7ff00000ff0f7424 */ /* 0x000fcc00078e00ff */
[----:B------:R-:W-:-:S10]  /*28e0*/  DFMA R14, R16, R14, +INF ;  /* 0x7ff00000100e742b */ /* 0x000fd4000000000e */
[----:B------:R-:W-:Y:S02]  /*28f0*/  FSEL R14, R14, RZ, P0 ;  /* 0x000000ff0e0e7208 */ /* 0x000fe40000000000 */
[----:B------:R-:W-:-:S07]  /*2900*/  FSEL R15, R15, -QNAN , P0 ;  /* 0xfff000000f0f7808 */ /* 0x000fce0000000000 */
.L_x_157:
[----:B------:R-:W-:Y:S05]  /*2910*/  BSYNC.RECONVERGENT B1 ;  /* 0x0000000000017941 */ /* 0x000fea0003800200 */
.L_x_155:
[----:B------:R-:W-:-:S11]  /*2920*/  DADD R16, R10, R14 ;  /* 0x000000000a107229 */ /* 0x000fd6000000000e */
.L_x_148:
[----:B------:R-:W-:Y:S05]  /*2930*/  BSYNC.RECONVERGENT B0 ;  /* 0x0000000000007941 */ /* 0x000fea0003800200 */
.L_x_147:
[----:B------:R-:W0:Y:S01]  /*2940*/  LDCU UR10, c[0x3][0x4] ;  /* 0x00c00080ff0a77ac */ /* 0x000e220008000800 */
[----:B------:R1:W-:Y:S01]  /*2950*/  STG.E.64 desc[UR6][R8.64], R16 ;  /* 0x0000001008007986 */ /* 0x0003e2000c101b06 */
[----:B------:R-:W2:Y:S01]  /*2960*/  LDC.64 R18, c[0x3][0x30] ;  /* 0x00c00c00ff127b82 */ /* 0x000ea20000000a00 */
[----:B0-----:R-:W-:-:S04]  /*2970*/  IMAD R11, R3, UR10, R4 ;  /* 0x0000000a030b7c24 */ /* 0x001fc8000f8e0204 */
[----:B------:R-:W-:-:S05]  /*2980*/  IMAD.WIDE R10, R11, 0x8, R6 ;  /* 0x000000080b0a7825 */ /* 0x000fca00078e0206 */
[----:B------:R-:W3:Y:S01]  /*2990*/  LDG.E.64 R14, desc[UR6][R10.64] ;  /* 0x000000060a0e7981 */ /* 0x000ee2000c1e1b00 */
[----:B--2---:R-:W-:Y:S01]  /*29a0*/  DFMA R12, R18, UR4, R12 ;  /* 0x00000004120c7c2b */ /* 0x004fe2000800000c */
[----:B------:R-:W-:Y:S09]  /*29b0*/  BSSY.RECONVERGENT B0, `(.L_x_158) ;  /* 0x000012b000007945 */ /* 0x000ff20003800200 */
[----:B------:R-:W-:Y:S01]  /*29c0*/  MOV R18, R12 ;  /* 0x0000000c00127202 */ /* 0x000fe20000000f00 */
[----:B------:R-:W-:Y:S01]  /*29d0*/  IMAD.MOV.U32 R19, RZ, RZ, R13 ;  /* 0x000000ffff137224 */ /* 0x000fe200078e000d */
[----:B---3--:R-:W-:-:S14]  /*29e0*/  DSETP.GTU.AND P0, PT, R14, -UR8, PT ;  /* 0x800000080e007e2a */ /* 0x008fdc000bf0c000 */
[----:B-1----:R-:W-:Y:S05]  /*29f0*/  @!P0 BRA `(.L_x_159) ;  /* 0x0000001000988947 */ /* 0x002fea0003800000 */
        /* <DEDUP_REMOVED lines=65> */
.L_x_162:
[----:B------:R-:W-:Y:S05]  /*2e10*/  BSYNC.RECONVERGENT B1 ;  /* 0x0000000000017941 */ /* 0x000fea0003800200 */
.L_x_161:
        /* <DEDUP_REMOVED lines=76> */
.L_x_163:
        /* <DEDUP_REMOVED lines=8> */
.L_x_160:
        /* <DEDUP_REMOVED lines=59> */
.L_x_165:
[----:B------:R-:W-:Y:S05]  /*3710*/  BSYNC.RECONVERGENT B1 ;  /* 0x0000000000017941 */ /* 0x000fea0003800200 */
.L_x_164:
        /* <DEDUP_REMOVED lines=76> */
.L_x_167:
[----:B------:R-:W-:Y:S01]  /*3be0*/  IMAD.MOV.U32 R14, RZ, RZ, 0x0 ;  /* 0x00000000ff0e7424 */ /* 0x000fe200078e00ff */
[----:B------:R-:W-:Y:S01]  /*3bf0*/  LOP3.LUT P0, RZ, R17, 0x7fffffff, RZ, 0xc0, !PT ;  /* 0x7fffffff11ff7812 */ /* 0x000fe2000780c0ff */
[----:B------:R-:W-:-:S06]  /*3c00*/  IMAD.MOV.U32 R15, RZ, RZ, 0x7ff00000 ;  /* 0x7ff00000ff0f7424 */ /* 0x000fcc00078e00ff */
[----:B------:R-:W-:-:S10]  /*3c10*/  DFMA R14, R16, R14, +INF ;  /* 0x7ff00000100e742b */ /* 0x000fd4000000000e */
[----:B------:R-:W-:Y:S02]  /*3c20*/  FSEL R14, R14, RZ, P0 ;  /* 0x000000ff0e0e7208 */ /* 0x000fe40000000000 */
[----:B------:R-:W-:-:S07]  /*3c30*/  FSEL R15, R15, -QNAN , P0 ;  /* 0xfff000000f0f7808 */ /* 0x000fce0000000000 */
.L_x_168:
[----:B------:R-:W-:Y:S05]  /*3c40*/  BSYNC.RECONVERGENT B1 ;  /* 0x0000000000017941 */ /* 0x000fea0003800200 */
.L_x_166:
[----:B------:R-:W-:-:S11]  /*3c50*/  DADD R18, R12, R14 ;  /* 0x000000000c127229 */ /* 0x000fd6000000000e */
.L_x_159:
[----:B------:R-:W-:Y:S05]  /*3c60*/  BSYNC.RECONVERGENT B0 ;  /* 0x0000000000007941 */ /* 0x000fea0003800200 */
.L_x_158:
[----:B------:R-:W0:Y:S01]  /*3c70*/  LDC.64 R20, c[0x0][0x388] ;  /* 0x0000e200ff147b82 */ /* 0x000e220000000a00 */
[----:B------:R-:W-:Y:S01]  /*3c80*/  IMAD R0, R5, UR10, R0 ;  /* 0x0000000a05007c24 */ /* 0x000fe2000f8e0200 */
[----:B------:R1:W-:Y:S03]  /*3c90*/  STG.E.64 desc[UR6][R10.64], R18 ;  /* 0x000000120a007986 */ /* 0x0003e6000c101b06 */
[----:B------:R-:W-:Y:S01]  /*3ca0*/  IMAD R5, R0, R5, R5 ;  /* 0x0000000500057224 */ /* 0x000fe200078e0205 */
[----:B------:R-:W2:Y:S02]  /*3cb0*/  LDG.E.64 R16, desc[UR6][R8.64] ;  /* 0x0000000608107981 */ /* 0x000ea4000c1e1b00 */
[----:B------:R-:W3:Y:S02]  /*3cc0*/  LDC.64 R14, c[0x3][0x20] ;  /* 0x00c00800ff0e7b82 */ /* 0x000ee40000000a00 */
[----:B------:R-:W-:-:S05]  /*3cd0*/  IADD3 R5, PT, PT, R2, -0x1, R5 ;  /* 0xffffffff02057810 */ /* 0x000fca0007ffe005 */
[----:B------:R-:W-:-:S06]  /*3ce0*/  IMAD.WIDE R22, R5, 0x8, R6 ;  /* 0x0000000805167825 */ /* 0x000fcc00078e0206 */
[----:B------:R-:W4:Y:S01]  /*3cf0*/  LDG.E.64 R22, desc[UR6][R22.64] ;  /* 0x0000000616167981 */ /* 0x000f22000c1e1b00 */
[----:B0-----:R-:W-:-:S05]  /*3d00*/  IMAD.WIDE R20, R4, 0x8, R20 ;  /* 0x0000000804147825 */ /* 0x001fca00078e0214 */
[----:B------:R-:W4:Y:S01]  /*3d10*/  LDG.E.64 R12, desc[UR6][R20.64] ;  /* 0x00000006140c7981 */ /* 0x000f22000c1e1b00 */
[----:B------:R-:W-:Y:S01]  /*3d20*/  BSSY.RECONVERGENT B0, `(.L_x_169) ;  /* 0x000012f000007945 */ /* 0x000fe20003800200 */
[----:B--2---:R-:W-:Y:S02]  /*3d30*/  DSETP.GTU.AND P0, PT, R16, -UR8, PT ;  /* 0x8000000810007e2a */ /* 0x004fe4000bf0c000 */
[----:B----4-:R-:W-:-:S08]  /*3d40*/  DFMA R12, R12, UR4, R22 ;  /* 0x000000040c0c7c2b */ /* 0x010fd00008000016 */
[----:B---3--:R-:W-:-:S10]  /*3d50*/  DFMA R14, R14, UR4, R12 ;  /* 0x000000040e0e7c2b */ /* 0x008fd4000800000c */
[----:B------:R-:W-:Y:S01]  /*3d60*/  MOV R24, R14 ;  /* 0x0000000e00187202 */ /* 0x000fe20000000f00 */
[----:B------:R-:W-:Y:S01]  /*3d70*/  IMAD.MOV.U32 R25, RZ, RZ, R15 ;  /* 0x000000ffff197224 */ /* 0x000fe200078e000f */
[----:B-1----:R-:W-:Y:S06]  /*3d80*/  @!P0 BRA `(.L_x_170) ;  /* 0x0000001000a08947 */ /* 0x002fec0003800000 */
        /* <DEDUP_REMOVED lines=65> */
.L_x_173:
[----:B------:R-:W-:Y:S05]  /*41a0*/  BSYNC.RECONVERGENT B1 ;  /* 0x0000000000017941 */ /* 0x000fea0003800200 */
.L_x_172:
        /* <DEDUP_REMOVED lines=14> */
[----:B------:R-:W-:Y:S01]  /*4290*/  IMAD.MOV.U32 R14, RZ, RZ, R20 ;  /* 0x000000ffff0e7224 */ /* 0x000fe200078e0014 */
[----:B------:R-:W-:Y:S01]  /*42a0*/  UMOV UR10, 0x3ae80f1e ;  /* 0x3ae80f1e000a7882 */ /* 0x000fe20000000000 */
[----:B------:R-:W-:Y:S01]  /*42b0*/  IMAD.MOV.U32 R24, RZ, RZ, RZ ;  /* 0x000000ffff187224 */ /* 0x000fe200078e00ff */
[----:B------:R-:W-:Y:S01]  /*42c0*/  LOP3.LUT R15, R2, 0x3ff00000, RZ, 0xfc, !PT ;  /* 0x3ff00000020f7812 */ /* 0x000fe200078efcff */
        /* <DEDUP_REMOVED lines=11> */
[----:B0-----:R-:W-:Y:S01]  /*4380*/  DFMA R18, -R26, R24, 1 ;  /* 0x3ff000001a12742b */ /* 0x001fe20000000118 */
[----:B------:R-:W-:Y:S01]  /*4390*/  IMAD.MOV.U32 R26, RZ, RZ, -0x748574fc ;  /* 0x8b7a8b04ff1a7424 */ /* 0x000fe200078e00ff */
[----:B------:R-:W-:-:S06]  /*43a0*/  MOV R27, 0x3ed0ee25 ;  /* 0x3ed0ee25001b7802 */ /* 0x000fcc0000000f00 */
        /* <DEDUP_REMOVED lines=45> */
.L_x_174:
        /* <DEDUP_REMOVED lines=8> */
.L_x_171:
        /* <DEDUP_REMOVED lines=59> */
.L_x_176:
[----:B------:R-:W-:Y:S05]  /*4ab0*/  BSYNC.RECONVERGENT B1 ;  /* 0x0000000000017941 */ /* 0x000fea0003800200 */
.L_x_175:
[----:B------:R-:W-:Y:S01]  /*4ac0*/  DADD R20, R20, 1 ;  /* 0x3ff0000014147429 */ /* 0x000fe20000000000 */
[----:B------:R-:W-:Y:S09]  /*4ad0*/  BSSY.RECONVERGENT B1, `(.L_x_177) ;  /* 0x0000052000017945 */ /* 0x000ff20003800200 */
[----:B------:R-:W-:Y:S01]  /*4ae0*/  ISETP.GT.AND P0, PT, R21, 0xfffff, PT ;  /* 0x000fffff1500780c */ /* 0x000fe20003f04270 */
[--C-:B------:R-:W-:Y:S01]  /*4af0*/  IMAD.MOV.U32 R17, RZ, RZ, R21.reuse ;  /* 0x000000ffff117224 */ /* 0x100fe200078e0015 */
[----:B------:R-:W-:Y:S01]  /*4b00*/  MOV R16, R20 ;  /* 0x0000001400107202 */ /* 0x000fe20000000f00 */
        /* <DEDUP_REMOVED lines=9> */
[C---:B------:R-:W-:Y:S01]  /*4ba0*/  LOP3.LUT R2, R5.reuse, 0xfffff, RZ, 0xc0, !PT ;  /* 0x000fffff05027812 */ /* 0x040fe200078ec0ff */
[----:B------:R-:W-:Y:S01]  /*4bb0*/  IMAD.MOV.U32 R24, RZ, RZ, RZ ;  /* 0x000000ffff187224 */ /* 0x000fe200078e00ff */
[----:B------:R-:W-:Y:S01]  /*4bc0*/  MOV R16, R20 ;  /* 0x0000001400107202 */ /* 0x000fe20000000f00 */
[----:B------:R-:W-:Y:S01]  /*4bd0*/  UMOV UR10, 0x3ae80f1e ;  /* 0x3ae80f1e000a7882 */ /* 0x000fe20000000000 */
[----:B------:R-:W-:Y:S01]  /*4be0*/  LOP3.LUT R17, R2, 0x3ff00000, RZ, 0xfc, !PT ;  /* 0x3ff0000002117812 */ /* 0x000fe200078efcff */
        /* <DEDUP_REMOVED lines=11> */
[----:B0-----:R-:W-:Y:S01]  /*4ca0*/  DFMA R18, -R26, R24, 1 ;  /* 0x3ff000001a12742b */ /* 0x001fe20000000118 */
[----:B------:R-:W-:Y:S01]  /*4cb0*/  MOV R26, 0x8b7a8b04 ;  /* 0x8b7a8b04001a7802 */ /* 0x000fe20000000f00 */
[----:B------:R-:W-:-:S06]  /*4cc0*/  IMAD.MOV.U32 R27, RZ, RZ, 0x3ed0ee25 ;  /* 0x3ed0ee25ff1b7424 */ /* 0x000fcc00078e00ff */
        /* <DEDUP_REMOVED lines=44> */
.L_x_178:
[----:B------:R-:W-:Y:S01]  /*4f90*/  MOV R18, 0x0 ;  /* 0x0000000000127802 */ /* 0x000fe20000000f00 */
[----:B------:R-:W-:Y:S01]  /*4fa0*/  IMAD.MOV.U32 R19, RZ, RZ, 0x7ff00000 ;  /* 0x7ff00000ff137424 */ /* 0x000fe200078e00ff */
[----:B------:R-:W-:-:S05]  /*4fb0*/  LOP3.LUT P0, RZ, R17, 0x7fffffff, RZ, 0xc0, !PT ;  /* 0x7fffffff11ff7812 */ /* 0x000fca000780c0ff */
[----:B------:R-:W-:-:S10]  /*4fc0*/  DFMA R18, R16, R18, +INF ;  /* 0x7ff000001012742b */ /* 0x000fd40000000012 */
[----:B------:R-:W-:Y:S02]  /*4fd0*/  FSEL R24, R18, RZ, P0 ;  /* 0x000000ff12187208 */ /* 0x000fe40000000000 */
[----:B------:R-:W-:-:S07]  /*4fe0*/  FSEL R25, R19, -QNAN , P0 ;  /* 0xfff0000013197808 */ /* 0x000fce0000000000 */
.L_x_179:
[----:B------:R-:W-:Y:S05]  /*4ff0*/  BSYNC.RECONVERGENT B1 ;  /* 0x0000000000017941 */ /* 0x000fea0003800200 */
.L_x_177:
[----:B------:R-:W-:-:S11]  /*5000*/  DADD R24, R14, R24 ;  /* 0x000000000e187229 */ /* 0x000fd60000000018 */
.L_x_170:
[----:B------:R-:W-:Y:S05]  /*5010*/  BSYNC.RECONVERGENT B0 ;  /* 0x0000000000007941 */ /* 0x000fea0003800200 */
.L_x_169:
[----:B------:R0:W-:Y:S01]  /*5020*/  STG.E.64 desc[UR6][R8.64], R24 ;  /* 0x0000001808007986 */ /* 0x0001e2000c101b06 */
[----:B------:R-:W1:Y:S03]  /*5030*/  LDC.64 R16, c[0x3][0x28] ;  /* 0x00c00a00ff107b82 */ /* 0x000e660000000a00 */
[----:B------:R-:W2:Y:S01]  /*5040*/  LDG.E.64 R14, desc[UR6][R10.64] ;  /* 0x000000060a0e7981 */ /* 0x000ea2000c1e1b00 */
[----:B------:R-:W-:Y:S01]  /*5050*/  BSSY.RECONVERGENT B0, `(.L_x_180) ;  /* 0x000012e000007945 */ /* 0x000fe20003800200 */
[----:B-1----:R-:W-:-:S10]  /*5060*/  DFMA R16, R16, UR4, R12 ;  /* 0x0000000410107c2b */ /* 0x002fd4000800000c */
[----:B------:R-:W-:Y:S02]  /*5070*/  IMAD.MOV.U32 R18, RZ, RZ, R16 ;  /* 0x000000ffff127224 */ /* 0x000fe400078e0010 */
[----:B------:R-:W-:Y:S01]  /*5080*/  IMAD.MOV.U32 R19, RZ, RZ, R17 ;  /* 0x000000ffff137224 */ /* 0x000fe200078e0011 */
[----:B--2---:R-:W-:-:S14]  /*5090*/  DSETP.GTU.AND P0, PT, R14, -UR8, PT ;  /* 0x800000080e007e2a */ /* 0x004fdc000bf0c000 */
[----:B0-----:R-:W-:Y:S05]  /*50a0*/  @!P0 BRA `(.L_x_181) ;  /* 0x0000001000a08947 */ /* 0x001fea0003800000 */
        /* <DEDUP_REMOVED lines=65> */
.L_x_184:
[----:B------:R-:W-:Y:S05]  /*54c0*/  BSYNC.RECONVERGENT B1 ;  /* 0x0000000000017941 */ /* 0x000fea0003800200 */
.L_x_183:
[----:B------:R-:W-:-:S10]  /*54d0*/  DADD R20, R20, 1 ;  /* 0x3ff0000014147429 */ /* 0x000fd40000000000 */
[----:B------:R-:W-:Y:S01]  /*54e0*/  ISETP.GT.AND P0, PT, R21, 0xfffff, PT ;  /* 0x000fffff1500780c */ /* 0x000fe20003f04270 */
[--C-:B------:R-:W-:Y:S02]  /*54f0*/  IMAD.MOV.U32 R16, RZ, RZ, R20.reuse ;  /* 0x000000ffff107224 */ /* 0x100fe400078e0014 */
        /* <DEDUP_REMOVED lines=74> */
.L_x_185:
        /* <DEDUP_REMOVED lines=8> */
.L_x_182:
        /* <DEDUP_REMOVED lines=59> */
.L_x_187:
[----:B------:R-:W-:Y:S05]  /*5dd0*/  BSYNC.RECONVERGENT B1 ;  /* 0x0000000000017941 */ /* 0x000fea0003800200 */
.L_x_186:
[----:B------:R-:W-:Y:S01]  /*5de0*/  DADD R20, R20, 1 ;  /* 0x3ff0000014147429 */ /* 0x000fe20000000000 */
[----:B------:R-:W-:Y:S09]  /*5df0*/  BSSY.RECONVERGENT B1, `(.L_x_188) ;  /* 0x0000052000017945 */ /* 0x000ff20003800200 */
        /* <DEDUP_REMOVED lines=75> */
.L_x_189:
[----:B------:R-:W-:Y:S01]  /*62b0*/  IMAD.MOV.U32 R8, RZ, RZ, 0x0 ;  /* 0x00000000ff087424 */ /* 0x000fe200078e00ff */
[----:B------:R-:W-:Y:S01]  /*62c0*/  LOP3.LUT P0, RZ, R15, 0x7fffffff, RZ, 0xc0, !PT ;  /* 0x7fffffff0fff7812 */ /* 0x000fe2000780c0ff */
[----:B------:R-:W-:-:S06]  /*62d0*/  IMAD.MOV.U32 R9, RZ, RZ, 0x7ff00000 ;  /* 0x7ff00000ff097424 */ /* 0x000fcc00078e00ff */
[----:B------:R-:W-:-:S10]  /*62e0*/  DFMA R8, R14, R8, +INF ;  /* 0x7ff000000e08742b */ /* 0x000fd40000000008 */
[----:B------:R-:W-:Y:S02]  /*62f0*/  FSEL R8, R8, RZ, P0 ;  /* 0x000000ff08087208 */ /* 0x000fe40000000000 */
[----:B------:R-:W-:-:S07]  /*6300*/  FSEL R9, R9, -QNAN , P0 ;  /* 0xfff0000009097808 */ /* 0x000fce0000000000 */
.L_x_190:
[----:B------:R-:W-:Y:S05]  /*6310*/  BSYNC.RECONVERGENT B1 ;  /* 0x0000000000017941 */ /* 0x000fea0003800200 */
.L_x_188:
[----:B------:R-:W-:-:S11]  /*6320*/  DADD R18, R16, R8 ;  /* 0x0000000010127229 */ /* 0x000fd60000000008 */
.L_x_181:
[----:B------:R-:W-:Y:S05]  /*6330*/  BSYNC.RECONVERGENT B0 ;  /* 0x0000000000007941 */ /* 0x000fea0003800200 */
.L_x_180:
[----:B------:R-:W0:Y:S01]  /*6340*/  LDCU UR10, c[0x3][0x8] ;  /* 0x00c00100ff0a77ac */ /* 0x000e220008000800 */
[----:B------:R1:W-:Y:S01]  /*6350*/  STG.E.64 desc[UR6][R10.64], R18 ;  /* 0x000000120a007986 */ /* 0x0003e2000c101b06 */
[----:B0-----:R-:W-:Y:S02]  /*6360*/  IMAD R3, R3, UR10, R4 ;  /* 0x0000000a03037c24 */ /* 0x001fe4000f8e0204 */
[----:B------:R-:W0:Y:S02]  /*6370*/  LDC.64 R4, c[0x3][0x40] ;  /* 0x00c01000ff047b82 */ /* 0x000e240000000a00 */
[----:B------:R-:W-:-:S05]  /*6380*/  IMAD.WIDE R6, R3, 0x8, R6 ;  /* 0x0000000803067825 */ /* 0x000fca00078e0206 */
[----:B------:R-:W2:Y:S01]  /*6390*/  LDG.E.64 R2, desc[UR6][R6.64] ;  /* 0x0000000606027981 */ /* 0x000ea2000c1e1b00 */
[----:B------:R-:W-:Y:S01]  /*63a0*/  BSSY.RECONVERGENT B0, `(.L_x_191) ;  /* 0x000012c000007945 */ /* 0x000fe20003800200 */
[----:B0-----:R-:W-:-:S10]  /*63b0*/  DFMA R12, R4, UR4, R12 ;  /* 0x00000004040c7c2b */ /* 0x001fd4000800000c */
[----:B------:R-:W-:Y:S01]  /*63c0*/  MOV R4, R12 ;  /* 0x0000000c00047202 */ /* 0x000fe20000000f00 */
[----:B------:R-:W-:Y:S01]  /*63d0*/  IMAD.MOV.U32 R5, RZ, RZ, R13 ;  /* 0x000000ffff057224 */ /* 0x000fe200078e000d */
[----:B--2---:R-:W-:-:S14]  /*63e0*/  DSETP.GTU.AND P0, PT, R2, -UR8, PT ;  /* 0x8000000802007e2a */ /* 0x004fdc000bf0c000 */
        /* <DEDUP_REMOVED lines=66> */
.L_x_195:
[----:B------:R-:W-:Y:S05]  /*6810*/  BSYNC.RECONVERGENT B1 ;  /* 0x0000000000017941 */ /* 0x000fea0003800200 */
.L_x_194:
[----:B------:R-:W-:-:S10]  /*6820*/  DADD R8, R10, 1 ;  /* 0x3ff000000a087429 */ /* 0x000fd40000000000 */
[----:B------:R-:W-:Y:S01]  /*6830*/  ISETP.GT.AND P0, PT, R9, 0xfffff, PT ;  /* 0x000fffff0900780c */ /* 0x000fe20003f04270 */
[----:B------:R-:W-:Y:S01]  /*6840*/  IMAD.MOV.U32 R10, RZ, RZ, R8 ;  /* 0x000000ffff0a7224 */ /* 0x000fe200078e0008 */
[----:B------:R-:W-:-:S11]  /*6850*/  MOV R11, R9 ;  /* 0x00000009000b7202 */ /* 0x000fd60000000f00 */
[----:B------:R-:W-:-:S10]  /*6860*/  @!P0 DMUL R10, R10, 1.80143985094819840000e+16 ;  /* 0x435000000a0a8828 */ /* 0x000fd40000000000 */
[----:B------:R-:W-:Y:S02]  /*6870*/  @!P0 IMAD.MOV.U32 R9, RZ, RZ, R11 ;  /* 0x000000ffff098224 */ /* 0x000fe400078e000b */
[----:B------:R-:W-:Y:S02]  /*6880*/  @!P0 IMAD.MOV.U32 R8, RZ, RZ, R10 ;  /* 0x000000ffff088224 */ /* 0x000fe400078e000a */
[----:B------:R-:W-:-:S05]  /*6890*/  VIADD R0, R9, 0xffffffff ;  /* 0xffffffff09007836 */ /* 0x000fca0000000000 */
[----:B------:R-:W-:Y:S01]  /*68a0*/  ISETP.GT.U32.AND P1, PT, R0, 0x7feffffe, PT ;  /* 0x7feffffe0000780c */ /* 0x000fe20003f24070 */
[----:B------:R-:W-:Y:S01]  /*68b0*/  IMAD.MOV.U32 R0, RZ, RZ, -0x3ff ;  /* 0xfffffc01ff007424 */ /* 0x000fe200078e00ff */
[----:B------:R-:W-:-:S11]  /*68c0*/  @!P0 MOV R0, 0xfffffbcb ;  /* 0xfffffbcb00008802 */ /* 0x000fd60000000f00 */
[----:B------:R-:W-:Y:S05]  /*68d0*/  @P1 BRA `(.L_x_196) ;  /* 0x0000000400001947 */ /* 0x000fea0003800000 */
[----:B------:R-:W-:Y:S01]  /*68e0*/  LOP3.LUT R10, R9, 0xfffff, RZ, 0xc0, !PT ;  /* 0x000fffff090a7812 */ /* 0x000fe200078ec0ff */
[----:B------:R-:W-:Y:S01]  /*68f0*/  IMAD.MOV.U32 R12, RZ, RZ, RZ ;  /* 0x000000ffff0c7224 */ /* 0x000fe200078e00ff */
[----:B------:R-:W-:Y:S01]  /*6900*/  UMOV UR4, 0x3ae80f1e ;  /* 0x3ae80f1e00047882 */ /* 0x000fe20000000000 */
[----:B------:R-:W-:Y:S01]  /*6910*/  IMAD.MOV.U32 R20, RZ, RZ, -0x748574fc ;  /* 0x8b7a8b04ff147424 */ /* 0x000fe200078e00ff */
[----:B------:R-:W-:Y:S01]  /*6920*/  LOP3.LUT R11, R10, 0x3ff00000, RZ, 0xfc, !PT ;  /* 0x3ff000000a0b7812 */ /* 0x000fe200078efcff */
[----:B------:R-:W-:Y:S01]  /*6930*/  IMAD.MOV.U32 R10, RZ, RZ, R8 ;  /* 0x000000ffff0a7224 */ /* 0x000fe200078e0008 */
[----:B------:R-:W-:Y:S01]  /*6940*/  UMOV UR5, 0x3eb1380b ;  /* 0x3eb1380b00057882 */ /* 0x000fe20000000000 */
[----:B------:R-:W-:Y:S01]  /*6950*/  IMAD.MOV.U32 R21, RZ, RZ, 0x3ed0ee25 ;  /* 0x3ed0ee25ff157424 */ /* 0x000fe200078e00ff */
[----:B------:R-:W-:Y:S01]  /*6960*/  ISETP.GE.U32.AND P0, PT, R11, 0x3ff6a09f, PT ;  /* 0x3ff6a09f0b00780c */ /* 0x000fe20003f06070 */
[----:B------:R-:W-:Y:S01]  /*6970*/  IMAD.MOV.U32 R23, RZ, RZ, 0x43300000 ;  /* 0x43300000ff177424 */ /* 0x000fe200078e00ff */
[----:B------:R-:W-:Y:S01]  /*6980*/  LEA.HI R0, R9, R0, RZ, 0xc ;  /* 0x0000000009007211 */ /* 0x000fe200078f60ff */
[----:B------:R-:W-:Y:S01]  /*6990*/  UMOV UR10, 0x80000000 ;  /* 0x80000000000a7882 */ /* 0x000fe20000000000 */
[----:B------:R-:W-:-:S09]  /*69a0*/  UMOV UR11, 0x43300000 ;  /* 0x43300000000b7882 */ /* 0x000fd20000000000 */
[----:B------:R-:W-:Y:S01]  /*69b0*/  @P0 VIADD R13, R11, 0xfff00000 ;  /* 0xfff000000b0d0836 */ /* 0x000fe20000000000 */
[----:B------:R-:W-:-:S04]  /*69c0*/  @P0 IADD3 R0, PT, PT, R0, 0x1, RZ ;  /* 0x0000000100000810 */ /* 0x000fc80007ffe0ff */
        /* <DEDUP_REMOVED lines=49> */
.L_x_196:
        /* <DEDUP_REMOVED lines=8> */
.L_x_193:
        /* <DEDUP_REMOVED lines=59> */
.L_x_198:
[----:B------:R-:W-:Y:S05]  /*7110*/  BSYNC.RECONVERGENT B1 ;  /* 0x0000000000017941 */ /* 0x000fea0003800200 */
.L_x_197:
        /* <DEDUP_REMOVED lines=76> */
.L_x_200:
[----:B------:R-:W-:Y:S01]  /*75e0*/  MOV R2, 0x0 ;  /* 0x0000000000027802 */ /* 0x000fe20000000f00 */
[----:B------:R-:W-:Y:S01]  /*75f0*/  IMAD.MOV.U32 R3, RZ, RZ, 0x7ff00000 ;  /* 0x7ff00000ff037424 */ /* 0x000fe200078e00ff */
[----:B------:R-:W-:-:S05]  /*7600*/  LOP3.LUT P0, RZ, R9, 0x7fffffff, RZ, 0xc0, !PT ;  /* 0x7fffffff09ff7812 */ /* 0x000fca000780c0ff */
[----:B------:R-:W-:-:S10]  /*7610*/  DFMA R2, R8, R2, +INF ;  /* 0x7ff000000802742b */ /* 0x000fd40000000002 */
[----:B------:R-:W-:Y:S02]  /*7620*/  FSEL R2, R2, RZ, P0 ;  /* 0x000000ff02027208 */ /* 0x000fe40000000000 */
[----:B------:R-:W-:-:S07]  /*7630*/  FSEL R3, R3, -QNAN , P0 ;  /* 0xfff0000003037808 */ /* 0x000fce0000000000 */
.L_x_201:
[----:B------:R-:W-:Y:S05]  /*7640*/  BSYNC.RECONVERGENT B1 ;  /* 0x0000000000017941 */ /* 0x000fea0003800200 */
.L_x_199:
[----:B------:R-:W-:-:S11]  /*7650*/  DADD R4, R12, R2 ;  /* 0x000000000c047229 */ /* 0x000fd60000000002 */
.L_x_192:
[----:B------:R-:W-:Y:S05]  /*7660*/  BSYNC.RECONVERGENT B0 ;  /* 0x0000000000007941 */ /* 0x000fea0003800200 */
.L_x_191:
[----:B------:R-:W-:Y:S01]  /*7670*/  STG.E.64 desc[UR6][R6.64], R4 ;  /* 0x0000000406007986 */ /* 0x000fe2000c101b06 */
[----:B------:R-:W-:Y:S05]  /*7680*/  EXIT ;  /* 0x000000000000794d */ /* 0x000fea0003800000 */
.L_x_202:
        /* <DEDUP_REMOVED lines=15> */
.L_x_204:


//--------------------- .nv.shared.reserved.0     --------------------------
	.section	.nv.shared.reserved.0,"aw",@nobits
	.weak		__nv_reservedSMEM_offset_0_alias
	.size		__nv_reservedSMEM_offset_0_alias, 0, 64
	.other		__nv_reservedSMEM_offset_0_alias,@"STO_CUDA_RESERVED_SHARED STV_DEFAULT"
__nv_reservedSMEM_offset_0_alias:
	.zero		0
	.zero		64


//--------------------- .nv.constant0._Z16outsidealgorithmPdPKdS1_S1_iid --------------------------
	.section	.nv.constant0._Z16outsidealgorithmPdPKdS1_S1_iid,"a",@progbits
	.sectionflags	@""
	.align	4
.nv.constant0._Z16outsidealgorithmPdPKdS1_S1_iid:
	.zero		944


//--------------------- .nv.constant0._Z15insidealgorithmPdPKdS1_iid --------------------------
	.section	.nv.constant0._Z15insidealgorithmPdPKdS1_iid,"a",@progbits
	.sectionflags	@""
	.align	4
.nv.constant0._Z15insidealgorithmPdPKdS1_iid:
	.zero		936


//--------------------- SYMBOLS --------------------------

	.type		.nv.reservedSmem.offset0,@object
	.size		.nv.reservedSmem.offset0,0x4
